//
// Generated by NVIDIA NVVM Compiler
//
// Compiler Build ID: CL-36424714
// Cuda compilation tools, release 13.0, V13.0.88
// Based on NVVM 20.0.0
//

.version 9.0
.target sm_100
.address_size 64

	// .globl	_Z8imageHoGPKdS0_Pdiiii

.visible .entry _Z8imageHoGPKdS0_Pdiiii(
	.param .u64 .ptr .align 1 _Z8imageHoGPKdS0_Pdiiii_param_0,
	.param .u64 .ptr .align 1 _Z8imageHoGPKdS0_Pdiiii_param_1,
	.param .u64 .ptr .align 1 _Z8imageHoGPKdS0_Pdiiii_param_2,
	.param .u32 _Z8imageHoGPKdS0_Pdiiii_param_3,
	.param .u32 _Z8imageHoGPKdS0_Pdiiii_param_4,
	.param .u32 _Z8imageHoGPKdS0_Pdiiii_param_5,
	.param .u32 _Z8imageHoGPKdS0_Pdiiii_param_6
)
{
	.reg .pred 	%p<48>;
	.reg .b32 	%r<225>;
	.reg .b32 	%f<3>;
	.reg .b64 	%rd<196>;
	.reg .b64 	%fd<245>;

	ld.param.u64 	%rd7, [_Z8imageHoGPKdS0_Pdiiii_param_0];
	ld.param.u64 	%rd8, [_Z8imageHoGPKdS0_Pdiiii_param_1];
	ld.param.u64 	%rd9, [_Z8imageHoGPKdS0_Pdiiii_param_2];
	ld.param.u32 	%r122, [_Z8imageHoGPKdS0_Pdiiii_param_3];
	ld.param.u32 	%r123, [_Z8imageHoGPKdS0_Pdiiii_param_4];
	ld.param.u32 	%r124, [_Z8imageHoGPKdS0_Pdiiii_param_5];
	ld.param.u32 	%r125, [_Z8imageHoGPKdS0_Pdiiii_param_6];
	cvta.to.global.u64 	%rd1, %rd9;
	mov.u32 	%r126, %ctaid.x;
	mov.u32 	%r127, %ntid.x;
	mov.u32 	%r128, %tid.x;
	mad.lo.s32 	%r1, %r126, %r127, %r128;
	mov.u32 	%r129, %ctaid.y;
	mov.u32 	%r130, %ntid.y;
	mov.u32 	%r131, %tid.y;
	mad.lo.s32 	%r2, %r129, %r130, %r131;
	mul.lo.s32 	%r3, %r123, %r122;
	neg.s32 	%r4, %r125;
	setp.lt.s32 	%p5, %r125, 0;
	@%p5 bra 	$L__BB0_12;
	mul.lo.s32 	%r132, %r125, %r125;
	cvt.rn.f64.u32 	%fd1, %r132;
	mad.lo.s32 	%r133, %r122, %r2, %r1;
	setp.lt.s32 	%p6, %r133, 0;
	setp.ge.s32 	%p7, %r133, %r3;
	or.pred  	%p1, %p6, %p7;
	cvt.u64.u32 	%rd2, %r133;
	shl.b32 	%r134, %r125, 1;
	neg.s32 	%r5, %r134;
	sub.s32 	%r6, %r2, %r125;
	cvt.rn.f64.s32 	%fd109, %r124;
	mov.f64 	%fd110, 0d401921FF2E48E8A7;
	div.rn.f64 	%fd2, %fd110, %fd109;
	cvta.to.global.u64 	%rd3, %rd7;
	cvta.to.global.u64 	%rd4, %rd8;
	mov.u32 	%r186, %r4;
$L__BB0_2:
	mul.lo.s32 	%r188, %r122, %r6;
	add.s32 	%r135, %r186, %r1;
	setp.lt.s32 	%p8, %r135, 0;
	setp.ge.s32 	%p9, %r135, %r122;
	or.pred  	%p2, %p8, %p9;
	mul.lo.s32 	%r9, %r186, %r186;
	mov.u32 	%r187, %r6;
	mov.u32 	%r189, %r5;
	mov.u32 	%r190, %r4;
$L__BB0_3:
	setp.lt.s32 	%p10, %r187, 0;
	setp.ge.s32 	%p11, %r187, %r123;
	or.pred  	%p12, %p10, %p11;
	or.pred  	%p13, %p2, %p12;
	mov.f64 	%fd205, 0d400921FF2E48E8A7;
	mov.f64 	%fd204, 0d0000000000000000;
	@%p13 bra 	$L__BB0_5;
	cvt.s64.s32 	%rd10, %r188;
	add.s32 	%r136, %r186, %r1;
	cvt.u64.u32 	%rd11, %r136;
	add.s64 	%rd12, %rd10, %rd11;
	shl.b64 	%rd13, %rd12, 3;
	add.s64 	%rd14, %rd3, %rd13;
	ld.global.f64 	%fd204, [%rd14];
	add.s64 	%rd15, %rd4, %rd13;
	ld.global.f64 	%fd113, [%rd15];
	add.f64 	%fd205, %fd113, 0d400921FF2E48E8A7;
$L__BB0_5:
	div.rn.f64 	%fd114, %fd205, %fd2;
	cvt.rmi.f64.f64 	%fd115, %fd114;
	cvt.rzi.s32.f64 	%r32, %fd115;
	mad.lo.s32 	%r137, %r190, %r190, %r9;
	cvt.rn.f64.u32 	%fd116, %r137;
	neg.f64 	%fd117, %fd116;
	div.rn.f64 	%fd7, %fd117, %fd1;
	fma.rn.f64 	%fd118, %fd7, 0d3FF71547652B82FE, 0d4338000000000000;
	{
	.reg .b32 %temp; 
	mov.b64 	{%r33, %temp}, %fd118;
	}
	mov.f64 	%fd119, 0dC338000000000000;
	add.rn.f64 	%fd120, %fd118, %fd119;
	fma.rn.f64 	%fd121, %fd120, 0dBFE62E42FEFA39EF, %fd7;
	fma.rn.f64 	%fd122, %fd120, 0dBC7ABC9E3B39803F, %fd121;
	fma.rn.f64 	%fd123, %fd122, 0d3E5ADE1569CE2BDF, 0d3E928AF3FCA213EA;
	fma.rn.f64 	%fd124, %fd123, %fd122, 0d3EC71DEE62401315;
	fma.rn.f64 	%fd125, %fd124, %fd122, 0d3EFA01997C89EB71;
	fma.rn.f64 	%fd126, %fd125, %fd122, 0d3F2A01A014761F65;
	fma.rn.f64 	%fd127, %fd126, %fd122, 0d3F56C16C1852B7AF;
	fma.rn.f64 	%fd128, %fd127, %fd122, 0d3F81111111122322;
	fma.rn.f64 	%fd129, %fd128, %fd122, 0d3FA55555555502A1;
	fma.rn.f64 	%fd130, %fd129, %fd122, 0d3FC5555555555511;
	fma.rn.f64 	%fd131, %fd130, %fd122, 0d3FE000000000000B;
	fma.rn.f64 	%fd132, %fd131, %fd122, 0d3FF0000000000000;
	fma.rn.f64 	%fd133, %fd132, %fd122, 0d3FF0000000000000;
	{
	.reg .b32 %temp; 
	mov.b64 	{%r34, %temp}, %fd133;
	}
	{
	.reg .b32 %temp; 
	mov.b64 	{%temp, %r35}, %fd133;
	}
	shl.b32 	%r138, %r33, 20;
	add.s32 	%r139, %r138, %r35;
	mov.b64 	%fd206, {%r34, %r139};
	{
	.reg .b32 %temp; 
	mov.b64 	{%temp, %r140}, %fd7;
	}
	mov.b32 	%f2, %r140;
	abs.f32 	%f1, %f2;
	setp.lt.f32 	%p14, %f1, 0f4086232B;
	@%p14 bra 	$L__BB0_8;
	setp.lt.f64 	%p15, %fd7, 0d0000000000000000;
	add.f64 	%fd134, %fd7, 0d7FF0000000000000;
	selp.f64 	%fd206, 0d0000000000000000, %fd134, %p15;
	setp.geu.f32 	%p16, %f1, 0f40874800;
	@%p16 bra 	$L__BB0_8;
	shr.u32 	%r141, %r33, 31;
	add.s32 	%r142, %r33, %r141;
	shr.s32 	%r143, %r142, 1;
	shl.b32 	%r144, %r143, 20;
	add.s32 	%r145, %r35, %r144;
	mov.b64 	%fd135, {%r34, %r145};
	sub.s32 	%r146, %r33, %r143;
	shl.b32 	%r147, %r146, 20;
	add.s32 	%r148, %r147, 1072693248;
	mov.b32 	%r149, 0;
	mov.b64 	%fd136, {%r149, %r148};
	mul.f64 	%fd206, %fd136, %fd135;
$L__BB0_8:
	mul.f64 	%fd12, %fd204, %fd206;
	setp.lt.s32 	%p17, %r32, 0;
	setp.ge.s32 	%p18, %r32, %r124;
	or.pred  	%p19, %p17, %p18;
	or.pred  	%p20, %p1, %p19;
	@%p20 bra 	$L__BB0_10;
	mul.lo.s32 	%r150, %r32, %r3;
	cvt.s64.s32 	%rd16, %r150;
	add.s64 	%rd17, %rd16, %rd2;
	shl.b64 	%rd18, %rd17, 3;
	add.s64 	%rd19, %rd1, %rd18;
	ld.global.f64 	%fd137, [%rd19];
	add.f64 	%fd138, %fd12, %fd137;
	st.global.f64 	[%rd19], %fd138;
$L__BB0_10:
	add.s32 	%r190, %r190, 1;
	add.s32 	%r189, %r189, 1;
	add.s32 	%r188, %r188, %r122;
	add.s32 	%r187, %r187, 1;
	setp.ne.s32 	%p21, %r189, 1;
	@%p21 bra 	$L__BB0_3;
	add.s32 	%r40, %r186, 1;
	setp.eq.s32 	%p22, %r186, %r125;
	mov.u32 	%r186, %r40;
	@%p22 bra 	$L__BB0_12;
	bra.uni 	$L__BB0_2;
$L__BB0_12:
	setp.lt.s32 	%p23, %r124, 1;
	mov.f64 	%fd244, 0d0000000000000000;
	@%p23 bra 	$L__BB0_83;
	mad.lo.s32 	%r152, %r122, %r2, %r1;
	setp.lt.s32 	%p24, %r152, 0;
	setp.ge.s32 	%p25, %r152, %r3;
	or.pred  	%p3, %p24, %p25;
	cvt.u64.u32 	%rd5, %r152;
	and.b32  	%r10, %r124, 15;
	setp.lt.u32 	%p26, %r124, 16;
	mov.f64 	%fd244, 0d0000000000000000;
	mov.b32 	%r208, 0;
	@%p26 bra 	$L__BB0_48;
	and.b32  	%r208, %r124, 2147483632;
	neg.s32 	%r207, %r208;
	mul.lo.s32 	%r206, %r3, 15;
	shl.b32 	%r14, %r3, 4;
	mul.lo.s32 	%r205, %r3, 14;
	mul.lo.s32 	%r204, %r3, 13;
	mul.lo.s32 	%r203, %r3, 12;
	mul.lo.s32 	%r202, %r3, 11;
	mul.lo.s32 	%r201, %r3, 10;
	mul.lo.s32 	%r200, %r3, 9;
	shl.b32 	%r199, %r3, 3;
	mul.lo.s32 	%r198, %r3, 7;
	mul.lo.s32 	%r197, %r3, 6;
	mul.lo.s32 	%r196, %r3, 5;
	shl.b32 	%r195, %r3, 2;
	mul.lo.s32 	%r194, %r3, 3;
	shl.b32 	%r193, %r3, 1;
	mov.f64 	%fd244, 0d0000000000000000;
	mov.b32 	%r192, 0;
	mov.u32 	%r191, %r3;
$L__BB0_15:
	.pragma "nounroll";
	mov.f64 	%fd208, 0d0000000000000000;
	@%p3 bra 	$L__BB0_17;
	cvt.s64.s32 	%rd20, %r192;
	add.s64 	%rd21, %rd20, %rd5;
	shl.b64 	%rd22, %rd21, 3;
	add.s64 	%rd23, %rd1, %rd22;
	ld.global.f64 	%fd208, [%rd23];
$L__BB0_17:
	add.f64 	%fd16, %fd244, %fd208;
	mov.f64 	%fd209, 0d0000000000000000;
	@%p3 bra 	$L__BB0_19;
	cvt.s64.s32 	%rd24, %r191;
	add.s64 	%rd25, %rd24, %rd5;
	shl.b64 	%rd26, %rd25, 3;
	add.s64 	%rd27, %rd1, %rd26;
	ld.global.f64 	%fd209, [%rd27];
$L__BB0_19:
	add.f64 	%fd19, %fd16, %fd209;
	mov.f64 	%fd210, 0d0000000000000000;
	@%p3 bra 	$L__BB0_21;
	cvt.s64.s32 	%rd28, %r193;
	add.s64 	%rd29, %rd28, %rd5;
	shl.b64 	%rd30, %rd29, 3;
	add.s64 	%rd31, %rd1, %rd30;
	ld.global.f64 	%fd210, [%rd31];
$L__BB0_21:
	add.f64 	%fd22, %fd19, %fd210;
	mov.f64 	%fd211, 0d0000000000000000;
	@%p3 bra 	$L__BB0_23;
	cvt.s64.s32 	%rd32, %r194;
	add.s64 	%rd33, %rd32, %rd5;
	shl.b64 	%rd34, %rd33, 3;
	add.s64 	%rd35, %rd1, %rd34;
	ld.global.f64 	%fd211, [%rd35];
$L__BB0_23:
	add.f64 	%fd25, %fd22, %fd211;
	mov.f64 	%fd212, 0d0000000000000000;
	@%p3 bra 	$L__BB0_25;
	cvt.s64.s32 	%rd36, %r195;
	add.s64 	%rd37, %rd36, %rd5;
	shl.b64 	%rd38, %rd37, 3;
	add.s64 	%rd39, %rd1, %rd38;
	ld.global.f64 	%fd212, [%rd39];
$L__BB0_25:
	add.f64 	%fd28, %fd25, %fd212;
	mov.f64 	%fd213, 0d0000000000000000;
	@%p3 bra 	$L__BB0_27;
	cvt.s64.s32 	%rd40, %r196;
	add.s64 	%rd41, %rd40, %rd5;
	shl.b64 	%rd42, %rd41, 3;
	add.s64 	%rd43, %rd1, %rd42;
	ld.global.f64 	%fd213, [%rd43];
$L__BB0_27:
	add.f64 	%fd31, %fd28, %fd213;
	mov.f64 	%fd214, 0d0000000000000000;
	@%p3 bra 	$L__BB0_29;
	cvt.s64.s32 	%rd44, %r197;
	add.s64 	%rd45, %rd44, %rd5;
	shl.b64 	%rd46, %rd45, 3;
	add.s64 	%rd47, %rd1, %rd46;
	ld.global.f64 	%fd214, [%rd47];
$L__BB0_29:
	add.f64 	%fd34, %fd31, %fd214;
	mov.f64 	%fd215, 0d0000000000000000;
	@%p3 bra 	$L__BB0_31;
	cvt.s64.s32 	%rd48, %r198;
	add.s64 	%rd49, %rd48, %rd5;
	shl.b64 	%rd50, %rd49, 3;
	add.s64 	%rd51, %rd1, %rd50;
	ld.global.f64 	%fd215, [%rd51];
$L__BB0_31:
	add.f64 	%fd37, %fd34, %fd215;
	mov.f64 	%fd216, 0d0000000000000000;
	@%p3 bra 	$L__BB0_33;
	cvt.s64.s32 	%rd52, %r199;
	add.s64 	%rd53, %rd52, %rd5;
	shl.b64 	%rd54, %rd53, 3;
	add.s64 	%rd55, %rd1, %rd54;
	ld.global.f64 	%fd216, [%rd55];
$L__BB0_33:
	add.f64 	%fd40, %fd37, %fd216;
	mov.f64 	%fd217, 0d0000000000000000;
	@%p3 bra 	$L__BB0_35;
	cvt.s64.s32 	%rd56, %r200;
	add.s64 	%rd57, %rd56, %rd5;
	shl.b64 	%rd58, %rd57, 3;
	add.s64 	%rd59, %rd1, %rd58;
	ld.global.f64 	%fd217, [%rd59];
$L__BB0_35:
	add.f64 	%fd43, %fd40, %fd217;
	mov.f64 	%fd218, 0d0000000000000000;
	@%p3 bra 	$L__BB0_37;
	cvt.s64.s32 	%rd60, %r201;
	add.s64 	%rd61, %rd60, %rd5;
	shl.b64 	%rd62, %rd61, 3;
	add.s64 	%rd63, %rd1, %rd62;
	ld.global.f64 	%fd218, [%rd63];
$L__BB0_37:
	add.f64 	%fd46, %fd43, %fd218;
	mov.f64 	%fd219, 0d0000000000000000;
	@%p3 bra 	$L__BB0_39;
	cvt.s64.s32 	%rd64, %r202;
	add.s64 	%rd65, %rd64, %rd5;
	shl.b64 	%rd66, %rd65, 3;
	add.s64 	%rd67, %rd1, %rd66;
	ld.global.f64 	%fd219, [%rd67];
$L__BB0_39:
	add.f64 	%fd49, %fd46, %fd219;
	mov.f64 	%fd220, 0d0000000000000000;
	@%p3 bra 	$L__BB0_41;
	cvt.s64.s32 	%rd68, %r203;
	add.s64 	%rd69, %rd68, %rd5;
	shl.b64 	%rd70, %rd69, 3;
	add.s64 	%rd71, %rd1, %rd70;
	ld.global.f64 	%fd220, [%rd71];
$L__BB0_41:
	add.f64 	%fd52, %fd49, %fd220;
	mov.f64 	%fd221, 0d0000000000000000;
	@%p3 bra 	$L__BB0_43;
	cvt.s64.s32 	%rd72, %r204;
	add.s64 	%rd73, %rd72, %rd5;
	shl.b64 	%rd74, %rd73, 3;
	add.s64 	%rd75, %rd1, %rd74;
	ld.global.f64 	%fd221, [%rd75];
$L__BB0_43:
	add.f64 	%fd55, %fd52, %fd221;
	mov.f64 	%fd222, 0d0000000000000000;
	@%p3 bra 	$L__BB0_45;
	cvt.s64.s32 	%rd76, %r205;
	add.s64 	%rd77, %rd76, %rd5;
	shl.b64 	%rd78, %rd77, 3;
	add.s64 	%rd79, %rd1, %rd78;
	ld.global.f64 	%fd222, [%rd79];
$L__BB0_45:
	add.f64 	%fd58, %fd55, %fd222;
	mov.f64 	%fd223, 0d0000000000000000;
	@%p3 bra 	$L__BB0_47;
	cvt.s64.s32 	%rd80, %r206;
	add.s64 	%rd81, %rd80, %rd5;
	shl.b64 	%rd82, %rd81, 3;
	add.s64 	%rd83, %rd1, %rd82;
	ld.global.f64 	%fd223, [%rd83];
$L__BB0_47:
	add.f64 	%fd244, %fd58, %fd223;
	add.s32 	%r207, %r207, 16;
	add.s32 	%r206, %r206, %r14;
	add.s32 	%r205, %r205, %r14;
	add.s32 	%r204, %r204, %r14;
	add.s32 	%r203, %r203, %r14;
	add.s32 	%r202, %r202, %r14;
	add.s32 	%r201, %r201, %r14;
	add.s32 	%r200, %r200, %r14;
	add.s32 	%r199, %r199, %r14;
	add.s32 	%r198, %r198, %r14;
	add.s32 	%r197, %r197, %r14;
	add.s32 	%r196, %r196, %r14;
	add.s32 	%r195, %r195, %r14;
	add.s32 	%r194, %r194, %r14;
	add.s32 	%r193, %r193, %r14;
	add.s32 	%r192, %r192, %r14;
	add.s32 	%r191, %r191, %r14;
	setp.ne.s32 	%p27, %r207, 0;
	@%p27 bra 	$L__BB0_15;
$L__BB0_48:
	setp.eq.s32 	%p28, %r10, 0;
	@%p28 bra 	$L__BB0_83;
	and.b32  	%r76, %r124, 7;
	setp.lt.u32 	%p29, %r10, 8;
	@%p29 bra 	$L__BB0_67;
	mov.f64 	%fd226, 0d0000000000000000;
	@%p3 bra 	$L__BB0_52;
	mul.lo.s32 	%r154, %r208, %r3;
	cvt.s64.s32 	%rd84, %r154;
	add.s64 	%rd85, %rd84, %rd5;
	shl.b64 	%rd86, %rd85, 3;
	add.s64 	%rd87, %rd1, %rd86;
	ld.global.f64 	%fd226, [%rd87];
$L__BB0_52:
	add.f64 	%fd66, %fd244, %fd226;
	mov.f64 	%fd227, 0d0000000000000000;
	@%p3 bra 	$L__BB0_54;
	mad.lo.s32 	%r155, %r3, %r208, %r3;
	cvt.s64.s32 	%rd88, %r155;
	add.s64 	%rd89, %rd88, %rd5;
	shl.b64 	%rd90, %rd89, 3;
	add.s64 	%rd91, %rd1, %rd90;
	ld.global.f64 	%fd227, [%rd91];
$L__BB0_54:
	add.f64 	%fd69, %fd66, %fd227;
	mov.f64 	%fd228, 0d0000000000000000;
	@%p3 bra 	$L__BB0_56;
	add.s32 	%r156, %r208, 2;
	mul.lo.s32 	%r157, %r156, %r3;
	cvt.s64.s32 	%rd92, %r157;
	add.s64 	%rd93, %rd92, %rd5;
	shl.b64 	%rd94, %rd93, 3;
	add.s64 	%rd95, %rd1, %rd94;
	ld.global.f64 	%fd228, [%rd95];
$L__BB0_56:
	add.f64 	%fd72, %fd69, %fd228;
	mov.f64 	%fd229, 0d0000000000000000;
	@%p3 bra 	$L__BB0_58;
	add.s32 	%r158, %r208, 3;
	mul.lo.s32 	%r159, %r158, %r3;
	cvt.s64.s32 	%rd96, %r159;
	add.s64 	%rd97, %rd96, %rd5;
	shl.b64 	%rd98, %rd97, 3;
	add.s64 	%rd99, %rd1, %rd98;
	ld.global.f64 	%fd229, [%rd99];
$L__BB0_58:
	add.f64 	%fd75, %fd72, %fd229;
	mov.f64 	%fd230, 0d0000000000000000;
	@%p3 bra 	$L__BB0_60;
	add.s32 	%r160, %r208, 4;
	mul.lo.s32 	%r161, %r160, %r3;
	cvt.s64.s32 	%rd100, %r161;
	add.s64 	%rd101, %rd100, %rd5;
	shl.b64 	%rd102, %rd101, 3;
	add.s64 	%rd103, %rd1, %rd102;
	ld.global.f64 	%fd230, [%rd103];
$L__BB0_60:
	add.f64 	%fd78, %fd75, %fd230;
	mov.f64 	%fd231, 0d0000000000000000;
	@%p3 bra 	$L__BB0_62;
	add.s32 	%r162, %r208, 5;
	mul.lo.s32 	%r163, %r162, %r3;
	cvt.s64.s32 	%rd104, %r163;
	add.s64 	%rd105, %rd104, %rd5;
	shl.b64 	%rd106, %rd105, 3;
	add.s64 	%rd107, %rd1, %rd106;
	ld.global.f64 	%fd231, [%rd107];
$L__BB0_62:
	add.f64 	%fd81, %fd78, %fd231;
	mov.f64 	%fd232, 0d0000000000000000;
	@%p3 bra 	$L__BB0_64;
	add.s32 	%r164, %r208, 6;
	mul.lo.s32 	%r165, %r164, %r3;
	cvt.s64.s32 	%rd108, %r165;
	add.s64 	%rd109, %rd108, %rd5;
	shl.b64 	%rd110, %rd109, 3;
	add.s64 	%rd111, %rd1, %rd110;
	ld.global.f64 	%fd232, [%rd111];
$L__BB0_64:
	add.f64 	%fd84, %fd81, %fd232;
	mov.f64 	%fd233, 0d0000000000000000;
	@%p3 bra 	$L__BB0_66;
	add.s32 	%r166, %r208, 7;
	mul.lo.s32 	%r167, %r166, %r3;
	cvt.s64.s32 	%rd112, %r167;
	add.s64 	%rd113, %rd112, %rd5;
	shl.b64 	%rd114, %rd113, 3;
	add.s64 	%rd115, %rd1, %rd114;
	ld.global.f64 	%fd233, [%rd115];
$L__BB0_66:
	add.f64 	%fd244, %fd84, %fd233;
	add.s32 	%r208, %r208, 8;
$L__BB0_67:
	setp.eq.s32 	%p30, %r76, 0;
	@%p30 bra 	$L__BB0_83;
	and.b32  	%r79, %r124, 3;
	setp.lt.u32 	%p31, %r76, 4;
	@%p31 bra 	$L__BB0_78;
	mov.f64 	%fd236, 0d0000000000000000;
	@%p3 bra 	$L__BB0_71;
	mul.lo.s32 	%r168, %r208, %r3;
	cvt.s64.s32 	%rd116, %r168;
	add.s64 	%rd117, %rd116, %rd5;
	shl.b64 	%rd118, %rd117, 3;
	add.s64 	%rd119, %rd1, %rd118;
	ld.global.f64 	%fd236, [%rd119];
$L__BB0_71:
	add.f64 	%fd92, %fd244, %fd236;
	mov.f64 	%fd237, 0d0000000000000000;
	@%p3 bra 	$L__BB0_73;
	mad.lo.s32 	%r169, %r3, %r208, %r3;
	cvt.s64.s32 	%rd120, %r169;
	add.s64 	%rd121, %rd120, %rd5;
	shl.b64 	%rd122, %rd121, 3;
	add.s64 	%rd123, %rd1, %rd122;
	ld.global.f64 	%fd237, [%rd123];
$L__BB0_73:
	add.f64 	%fd95, %fd92, %fd237;
	mov.f64 	%fd238, 0d0000000000000000;
	@%p3 bra 	$L__BB0_75;
	add.s32 	%r170, %r208, 2;
	mul.lo.s32 	%r171, %r170, %r3;
	cvt.s64.s32 	%rd124, %r171;
	add.s64 	%rd125, %rd124, %rd5;
	shl.b64 	%rd126, %rd125, 3;
	add.s64 	%rd127, %rd1, %rd126;
	ld.global.f64 	%fd238, [%rd127];
$L__BB0_75:
	add.f64 	%fd98, %fd95, %fd238;
	mov.f64 	%fd239, 0d0000000000000000;
	@%p3 bra 	$L__BB0_77;
	add.s32 	%r172, %r208, 3;
	mul.lo.s32 	%r173, %r172, %r3;
	cvt.s64.s32 	%rd128, %r173;
	add.s64 	%rd129, %rd128, %rd5;
	shl.b64 	%rd130, %rd129, 3;
	add.s64 	%rd131, %rd1, %rd130;
	ld.global.f64 	%fd239, [%rd131];
$L__BB0_77:
	add.f64 	%fd244, %fd98, %fd239;
	add.s32 	%r208, %r208, 4;
$L__BB0_78:
	setp.eq.s32 	%p32, %r79, 0;
	@%p32 bra 	$L__BB0_83;
	mul.lo.s32 	%r174, %r208, %r123;
	mul.lo.s32 	%r212, %r174, %r122;
	neg.s32 	%r211, %r79;
$L__BB0_80:
	.pragma "nounroll";
	mov.f64 	%fd243, 0d0000000000000000;
	@%p3 bra 	$L__BB0_82;
	cvt.s64.s32 	%rd132, %r212;
	add.s64 	%rd133, %rd132, %rd5;
	shl.b64 	%rd134, %rd133, 3;
	add.s64 	%rd135, %rd1, %rd134;
	ld.global.f64 	%fd243, [%rd135];
$L__BB0_82:
	add.f64 	%fd244, %fd244, %fd243;
	add.s32 	%r212, %r212, %r3;
	add.s32 	%r211, %r211, 1;
	setp.ne.s32 	%p33, %r211, 0;
	@%p33 bra 	$L__BB0_80;
$L__BB0_83:
	setp.lt.s32 	%p34, %r124, 1;
	setp.eq.f64 	%p35, %fd244, 0d0000000000000000;
	or.pred  	%p36, %p35, %p34;
	@%p36 bra 	$L__BB0_101;
	mad.lo.s32 	%r176, %r122, %r2, %r1;
	setp.lt.s32 	%p37, %r176, 0;
	setp.ge.s32 	%p38, %r176, %r3;
	or.pred  	%p4, %p37, %p38;
	cvt.u64.u32 	%rd6, %r176;
	and.b32  	%r88, %r124, 7;
	setp.lt.u32 	%p39, %r124, 8;
	mov.b32 	%r223, 0;
	@%p39 bra 	$L__BB0_89;
	and.b32  	%r223, %r124, 2147483640;
	neg.s32 	%r221, %r223;
	shl.b32 	%r91, %r3, 3;
	shl.b32 	%r219, %r3, 1;
	mul.lo.s32 	%r218, %r3, 3;
	shl.b32 	%r217, %r3, 2;
	mul.lo.s32 	%r216, %r3, 5;
	mul.lo.s32 	%r215, %r3, 6;
	mul.lo.s32 	%r214, %r3, 7;
	mov.b32 	%r213, 0;
	mov.u32 	%r220, %r3;
$L__BB0_86:
	.pragma "nounroll";
	@%p4 bra 	$L__BB0_88;
	cvt.s64.s32 	%rd136, %r213;
	add.s64 	%rd137, %rd136, %rd6;
	shl.b64 	%rd138, %rd137, 3;
	add.s64 	%rd139, %rd1, %rd138;
	ld.global.f64 	%fd174, [%rd139];
	div.rn.f64 	%fd175, %fd174, %fd244;
	st.global.f64 	[%rd139], %fd175;
	cvt.s64.s32 	%rd140, %r220;
	add.s64 	%rd141, %rd140, %rd6;
	shl.b64 	%rd142, %rd141, 3;
	add.s64 	%rd143, %rd1, %rd142;
	ld.global.f64 	%fd176, [%rd143];
	div.rn.f64 	%fd177, %fd176, %fd244;
	st.global.f64 	[%rd143], %fd177;
	cvt.s64.s32 	%rd144, %r219;
	add.s64 	%rd145, %rd144, %rd6;
	shl.b64 	%rd146, %rd145, 3;
	add.s64 	%rd147, %rd1, %rd146;
	ld.global.f64 	%fd178, [%rd147];
	div.rn.f64 	%fd179, %fd178, %fd244;
	st.global.f64 	[%rd147], %fd179;
	cvt.s64.s32 	%rd148, %r218;
	add.s64 	%rd149, %rd148, %rd6;
	shl.b64 	%rd150, %rd149, 3;
	add.s64 	%rd151, %rd1, %rd150;
	ld.global.f64 	%fd180, [%rd151];
	div.rn.f64 	%fd181, %fd180, %fd244;
	st.global.f64 	[%rd151], %fd181;
	cvt.s64.s32 	%rd152, %r217;
	add.s64 	%rd153, %rd152, %rd6;
	shl.b64 	%rd154, %rd153, 3;
	add.s64 	%rd155, %rd1, %rd154;
	ld.global.f64 	%fd182, [%rd155];
	div.rn.f64 	%fd183, %fd182, %fd244;
	st.global.f64 	[%rd155], %fd183;
	cvt.s64.s32 	%rd156, %r216;
	add.s64 	%rd157, %rd156, %rd6;
	shl.b64 	%rd158, %rd157, 3;
	add.s64 	%rd159, %rd1, %rd158;
	ld.global.f64 	%fd184, [%rd159];
	div.rn.f64 	%fd185, %fd184, %fd244;
	st.global.f64 	[%rd159], %fd185;
	cvt.s64.s32 	%rd160, %r215;
	add.s64 	%rd161, %rd160, %rd6;
	shl.b64 	%rd162, %rd161, 3;
	add.s64 	%rd163, %rd1, %rd162;
	ld.global.f64 	%fd186, [%rd163];
	div.rn.f64 	%fd187, %fd186, %fd244;
	st.global.f64 	[%rd163], %fd187;
	cvt.s64.s32 	%rd164, %r214;
	add.s64 	%rd165, %rd164, %rd6;
	shl.b64 	%rd166, %rd165, 3;
	add.s64 	%rd167, %rd1, %rd166;
	ld.global.f64 	%fd188, [%rd167];
	div.rn.f64 	%fd189, %fd188, %fd244;
	st.global.f64 	[%rd167], %fd189;
$L__BB0_88:
	add.s32 	%r221, %r221, 8;
	add.s32 	%r220, %r220, %r91;
	add.s32 	%r219, %r219, %r91;
	add.s32 	%r218, %r218, %r91;
	add.s32 	%r217, %r217, %r91;
	add.s32 	%r216, %r216, %r91;
	add.s32 	%r215, %r215, %r91;
	add.s32 	%r214, %r214, %r91;
	add.s32 	%r213, %r213, %r91;
	setp.ne.s32 	%p40, %r221, 0;
	@%p40 bra 	$L__BB0_86;
$L__BB0_89:
	setp.eq.s32 	%p41, %r88, 0;
	@%p41 bra 	$L__BB0_101;
	and.b32  	%r117, %r124, 3;
	setp.lt.u32 	%p42, %r88, 4;
	@%p42 bra 	$L__BB0_94;
	@%p4 bra 	$L__BB0_93;
	mul.lo.s32 	%r178, %r223, %r3;
	cvt.s64.s32 	%rd168, %r178;
	add.s64 	%rd169, %rd168, %rd6;
	shl.b64 	%rd170, %rd169, 3;
	add.s64 	%rd171, %rd1, %rd170;
	ld.global.f64 	%fd190, [%rd171];
	div.rn.f64 	%fd191, %fd190, %fd244;
	st.global.f64 	[%rd171], %fd191;
	add.s32 	%r179, %r178, %r3;
	cvt.s64.s32 	%rd172, %r179;
	add.s64 	%rd173, %rd172, %rd6;
	shl.b64 	%rd174, %rd173, 3;
	add.s64 	%rd175, %rd1, %rd174;
	ld.global.f64 	%fd192, [%rd175];
	div.rn.f64 	%fd193, %fd192, %fd244;
	st.global.f64 	[%rd175], %fd193;
	add.s32 	%r180, %r179, %r3;
	cvt.s64.s32 	%rd176, %r180;
	add.s64 	%rd177, %rd176, %rd6;
	shl.b64 	%rd178, %rd177, 3;
	add.s64 	%rd179, %rd1, %rd178;
	ld.global.f64 	%fd194, [%rd179];
	div.rn.f64 	%fd195, %fd194, %fd244;
	st.global.f64 	[%rd179], %fd195;
	add.s32 	%r181, %r180, %r3;
	cvt.s64.s32 	%rd180, %r181;
	add.s64 	%rd181, %rd180, %rd6;
	shl.b64 	%rd182, %rd181, 3;
	add.s64 	%rd183, %rd1, %rd182;
	ld.global.f64 	%fd196, [%rd183];
	div.rn.f64 	%fd197, %fd196, %fd244;
	st.global.f64 	[%rd183], %fd197;
$L__BB0_93:
	add.s32 	%r223, %r223, 4;
$L__BB0_94:
	setp.eq.s32 	%p43, %r117, 0;
	@%p43 bra 	$L__BB0_101;
	setp.eq.s32 	%p44, %r117, 1;
	@%p44 bra 	$L__BB0_99;
	@%p4 bra 	$L__BB0_98;
	mul.lo.s32 	%r182, %r223, %r3;
	cvt.s64.s32 	%rd184, %r182;
	add.s64 	%rd185, %rd184, %rd6;
	shl.b64 	%rd186, %rd185, 3;
	add.s64 	%rd187, %rd1, %rd186;
	ld.global.f64 	%fd198, [%rd187];
	div.rn.f64 	%fd199, %fd198, %fd244;
	st.global.f64 	[%rd187], %fd199;
	add.s32 	%r183, %r182, %r3;
	cvt.s64.s32 	%rd188, %r183;
	add.s64 	%rd189, %rd188, %rd6;
	shl.b64 	%rd190, %rd189, 3;
	add.s64 	%rd191, %rd1, %rd190;
	ld.global.f64 	%fd200, [%rd191];
	div.rn.f64 	%fd201, %fd200, %fd244;
	st.global.f64 	[%rd191], %fd201;
$L__BB0_98:
	add.s32 	%r223, %r223, 2;
$L__BB0_99:
	and.b32  	%r184, %r124, 1;
	setp.eq.b32 	%p45, %r184, 1;
	not.pred 	%p46, %p45;
	or.pred  	%p47, %p46, %p4;
	@%p47 bra 	$L__BB0_101;
	mul.lo.s32 	%r185, %r223, %r3;
	cvt.s64.s32 	%rd192, %r185;
	add.s64 	%rd193, %rd192, %rd6;
	shl.b64 	%rd194, %rd193, 3;
	add.s64 	%rd195, %rd1, %rd194;
	ld.global.f64 	%fd202, [%rd195];
	div.rn.f64 	%fd203, %fd202, %fd244;
	st.global.f64 	[%rd195], %fd203;
$L__BB0_101:
	ret;

}


// ===== COMPILED SASS (sm_100) =====

	.target	sm_100

	.elftype	@"ET_EXEC"


//--------------------- .note.nv.tkinfo           --------------------------
	.section	.note.nv.tkinfo,"",@"SHT_NOTE"
	.sectionflags	@"SHF_NOTE_NV_TKINFO"
	.tkinfo
        /*0018*/ 	.word	0x00000002
        /*0030*/ 	.string	""
        /*0030*/ 	.string	"ptxas"
        /*0030*/ 	.string	"Cuda compilation tools, release 13.0, V13.0.88"
        /*0030*/ 	.string	"Build cuda_13.0.r13.0/compiler.36424714_0"
        /*0030*/ 	.string	"-arch sm_100 -m 64 "



//--------------------- .note.nv.cuinfo           --------------------------
	.section	.note.nv.cuinfo,"",@"SHT_NOTE"
	.sectionflags	@"SHF_NOTE_NV_CUINFO"
        /*0018*/ 	.short	0x0002
        /*001a*/ 	.short	0x0064
        /*001c*/ 	.short	0x0082
	.zero		2


//--------------------- .nv.info                  --------------------------
	.section	.nv.info,"",@"SHT_CUDA_INFO"
	.align	4


	//----- nvinfo : EIATTR_REGCOUNT
	.align		4
        /*0000*/ 	.byte	0x04, 0x2f
        /*0002*/ 	.short	(.L_1 - .L_0)
	.align		4
.L_0:
        /*0004*/ 	.word	index@(_Z8imageHoGPKdS0_Pdiiii)
        /*0008*/ 	.word	0x00000028


	//----- nvinfo : EIATTR_FRAME_SIZE
	.align		4
.L_1:
        /*000c*/ 	.byte	0x04, 0x11
        /*000e*/ 	.short	(.L_3 - .L_2)
	.align		4
.L_2:
        /*0010*/ 	.word	index@($__internal_0_$__cuda_sm20_div_rn_f64_full)
        /*0014*/ 	.word	0x00000000


	//----- nvinfo : EIATTR_FRAME_SIZE
	.align		4
.L_3:
        /*0018*/ 	.byte	0x04, 0x11
        /*001a*/ 	.short	(.L_5 - .L_4)
	.align		4
.L_4:
        /*001c*/ 	.word	index@(_Z8imageHoGPKdS0_Pdiiii)
        /*0020*/ 	.word	0x00000000


	//----- nvinfo : EIATTR_MIN_STACK_SIZE
	.align		4
.L_5:
        /*0024*/ 	.byte	0x04, 0x12
        /*0026*/ 	.short	(.L_7 - .L_6)
	.align		4
.L_6:
        /*0028*/ 	.word	index@(_Z8imageHoGPKdS0_Pdiiii)
        /*002c*/ 	.word	0x00000000
.L_7:


//--------------------- .nv.compat                --------------------------
	.section	.nv.compat,"",@"SHT_CUDA_COMPAT_INFO"
	.align	4
        /*0000*/ 	.byte	0x02, 0x09, 0x00, 0x00, 0x02, 0x02, 0x01, 0x00, 0x02, 0x05, 0x05, 0x00, 0x03, 0x07, 0x01, 0x01
        /*0010*/ 	.byte	0x02, 0x03, 0x00, 0x00, 0x02, 0x06, 0x01, 0x00, 0x04, 0x0b, 0x08, 0x00, 0x01, 0x00, 0x00, 0x00
        /*0020*/ 	.byte	0x00, 0x00, 0x00, 0x00


//--------------------- .nv.info._Z8imageHoGPKdS0_Pdiiii --------------------------
	.section	.nv.info._Z8imageHoGPKdS0_Pdiiii,"",@"SHT_CUDA_INFO"
	.sectionflags	@""
	.align	4


	//----- nvinfo : EIATTR_CUDA_API_VERSION
	.align		4
        /*0000*/ 	.byte	0x04, 0x37
        /*0002*/ 	.short	(.L_9 - .L_8)
.L_8:
        /*0004*/ 	.word	0x00000082


	//----- nvinfo : EIATTR_KPARAM_INFO
	.align		4
.L_9:
        /*0008*/ 	.byte	0x04, 0x17
        /*000a*/ 	.short	(.L_11 - .L_10)
.L_10:
        /*000c*/ 	.word	0x00000000
        /*0010*/ 	.short	0x0006
        /*0012*/ 	.short	0x0024
        /*0014*/ 	.byte	0x00, 0xf0, 0x11, 0x00


	//----- nvinfo : EIATTR_KPARAM_INFO
	.align		4
.L_11:
        /*0018*/ 	.byte	0x04, 0x17
        /*001a*/ 	.short	(.L_13 - .L_12)
.L_12:
        /*001c*/ 	.word	0x00000000
        /*0020*/ 	.short	0x0005
        /*0022*/ 	.short	0x0020
        /*0024*/ 	.byte	0x00, 0xf0, 0x11, 0x00


	//----- nvinfo : EIATTR_KPARAM_INFO
	.align		4
.L_13:
        /*0028*/ 	.byte	0x04, 0x17
        /*002a*/ 	.short	(.L_15 - .L_14)
.L_14:
        /*002c*/ 	.word	0x00000000
        /*0030*/ 	.short	0x0004
        /*0032*/ 	.short	0x001c
        /*0034*/ 	.byte	0x00, 0xf0, 0x11, 0x00


	//----- nvinfo : EIATTR_KPARAM_INFO
	.align		4
.L_15:
        /*0038*/ 	.byte	0x04, 0x17
        /*003a*/ 	.short	(.L_17 - .L_16)
.L_16:
        /*003c*/ 	.word	0x00000000
        /*0040*/ 	.short	0x0003
        /*0042*/ 	.short	0x0018
        /*0044*/ 	.byte	0x00, 0xf0, 0x11, 0x00


	//----- nvinfo : EIATTR_KPARAM_INFO
	.align		4
.L_17:
        /*0048*/ 	.byte	0x04, 0x17
        /*004a*/ 	.short	(.L_19 - .L_18)
.L_18:
        /*004c*/ 	.word	0x00000000
        /*0050*/ 	.short	0x0002
        /*0052*/ 	.short	0x0010
        /*0054*/ 	.byte	0x00, 0xf5, 0x21, 0x00


	//----- nvinfo : EIATTR_KPARAM_INFO
	.align		4
.L_19:
        /*0058*/ 	.byte	0x04, 0x17
        /*005a*/ 	.short	(.L_21 - .L_20)
.L_20:
        /*005c*/ 	.word	0x00000000
        /*0060*/ 	.short	0x0001
        /*0062*/ 	.short	0x0008
        /*0064*/ 	.byte	0x00, 0xf5, 0x21, 0x00


	//----- nvinfo : EIATTR_KPARAM_INFO
	.align		4
.L_21:
        /*0068*/ 	.byte	0x04, 0x17
        /*006a*/ 	.short	(.L_23 - .L_22)
.L_22:
        /*006c*/ 	.word	0x00000000
        /*0070*/ 	.short	0x0000
        /*0072*/ 	.short	0x0000
        /*0074*/ 	.byte	0x00, 0xf5, 0x21, 0x00


	//----- nvinfo : EIATTR_SPARSE_MMA_MASK
	.align		4
.L_23:
        /*0078*/ 	.byte	0x03, 0x50
        /*007a*/ 	.short	0x0000


	//----- nvinfo : EIATTR_MAXREG_COUNT
	.align		4
        /*007c*/ 	.byte	0x03, 0x1b
        /*007e*/ 	.short	0x00ff


	//----- nvinfo : EIATTR_MERCURY_ISA_VERSION
	.align		4
        /*0080*/ 	.byte	0x03, 0x5f
        /*0082*/ 	.short	0x0101


	//----- nvinfo : EIATTR_VRC_CTA_INIT_COUNT
	.align		4
        /*0084*/ 	.byte	0x02, 0x4a
	.zero		1
	.zero		1


	//----- nvinfo : EIATTR_EXIT_INSTR_OFFSETS
	.align		4
        /*0088*/ 	.byte	0x04, 0x1c
        /*008a*/ 	.short	(.L_25 - .L_24)


	//   ....[0]....
.L_24:
        /*008c*/ 	.word	0x000022d0


	//   ....[1]....
        /*0090*/ 	.word	0x00003280


	//   ....[2]....
        /*0094*/ 	.word	0x00003a20


	//   ....[3]....
        /*0098*/ 	.word	0x00003e40


	//   ....[4]....
        /*009c*/ 	.word	0x00004010


	//----- nvinfo : EIATTR_CRS_STACK_SIZE
	.align		4
.L_25:
        /*00a0*/ 	.byte	0x04, 0x1e
        /*00a2*/ 	.short	(.L_27 - .L_26)
.L_26:
        /*00a4*/ 	.word	0x00000000


	//----- nvinfo : EIATTR_CBANK_PARAM_SIZE
	.align		4
.L_27:
        /*00a8*/ 	.byte	0x03, 0x19
        /*00aa*/ 	.short	0x0028


	//----- nvinfo : EIATTR_PARAM_CBANK
	.align		4
        /*00ac*/ 	.byte	0x04, 0x0a
        /*00ae*/ 	.short	(.L_29 - .L_28)
	.align		4
.L_28:
        /*00b0*/ 	.word	index@(.nv.constant0._Z8imageHoGPKdS0_Pdiiii)
        /*00b4*/ 	.short	0x0380
        /*00b6*/ 	.short	0x0028


	//----- nvinfo : EIATTR_SW_WAR
	.align		4
.L_29:
        /*00b8*/ 	.byte	0x04, 0x36
        /*00ba*/ 	.short	(.L_31 - .L_30)
.L_30:
        /*00bc*/ 	.word	0x00000008
.L_31:


//--------------------- .nv.callgraph             --------------------------
	.section	.nv.callgraph,"",@"SHT_CUDA_CALLGRAPH"
	.align	4
	.sectionentsize	8
	.align		4
        /*0000*/ 	.word	0x00000000
	.align		4
        /*0004*/ 	.word	0xffffffff
	.align		4
        /*0008*/ 	.word	0x00000000
	.align		4
        /*000c*/ 	.word	0xfffffffe
	.align		4
        /*0010*/ 	.word	0x00000000
	.align		4
        /*0014*/ 	.word	0xfffffffd
	.align		4
        /*0018*/ 	.word	0x00000000
	.align		4
        /*001c*/ 	.word	0xfffffffc


//--------------------- .text._Z8imageHoGPKdS0_Pdiiii --------------------------
	.section	.text._Z8imageHoGPKdS0_Pdiiii,"ax",@progbits
	.align	128
        .global         _Z8imageHoGPKdS0_Pdiiii
        .type           _Z8imageHoGPKdS0_Pdiiii,@function
        .size           _Z8imageHoGPKdS0_Pdiiii,(.L_x_61 - _Z8imageHoGPKdS0_Pdiiii)
        .other          _Z8imageHoGPKdS0_Pdiiii,@"STO_CUDA_ENTRY STV_DEFAULT"
_Z8imageHoGPKdS0_Pdiiii:
.text._Z8imageHoGPKdS0_Pdiiii:
[----:B------:R-:W-:Y:S01]  /*0000*/  LDC R1, c[0x0][0x37c] ;  /* 0x0000df00ff017b82 */ /* 0x000fe20000000800 */
[----:B------:R-:W0:Y:S01]  /*0010*/  S2R R3, SR_TID.X ;  /* 0x0000000000037919 */ /* 0x000e220000002100 */
[----:B------:R-:W1:Y:S06]  /*0020*/  LDCU UR8, c[0x0][0x3a4] ;  /* 0x00007480ff0877ac */ /* 0x000e6c0008000800 */
[----:B------:R-:W0:Y:S01]  /*0030*/  LDC R8, c[0x0][0x360] ;  /* 0x0000d800ff087b82 */ /* 0x000e220000000800 */
[----:B------:R-:W2:Y:S01]  /*0040*/  S2R R0, SR_TID.Y ;  /* 0x0000000000007919 */ /* 0x000ea20000002200 */
[----:B------:R-:W3:Y:S01]  /*0050*/  LDCU.64 UR6, c[0x0][0x398] ;  /* 0x00007300ff0677ac */ /* 0x000ee20008000a00 */
[----:B------:R-:W4:Y:S05]  /*0060*/  LDCU.64 UR12, c[0x0][0x358] ;  /* 0x00006b00ff0c77ac */ /* 0x000f2a0008000a00 */
[----:B------:R-:W0:Y:S08]  /*0070*/  S2UR UR4, SR_CTAID.X ;  /* 0x00000000000479c3 */ /* 0x000e300000002500 */
[----:B------:R-:W2:Y:S01]  /*0080*/  S2UR UR5, SR_CTAID.Y ;  /* 0x00000000000579c3 */ /* 0x000ea20000002600 */
[----:B-1----:R-:W-:-:S02]  /*0090*/  UISETP.GE.AND UP0, UPT, UR8, URZ, UPT ;  /* 0x000000ff0800728c */ /* 0x002fc4000bf06270 */
[----:B---3--:R-:W-:-:S05]  /*00a0*/  UIMAD UR7, UR7, UR6, URZ ;  /* 0x00000006070772a4 */ /* 0x008fca000f8e02ff */
[----:B------:R-:W2:Y:S01]  /*00b0*/  LDC R9, c[0x0][0x364] ;  /* 0x0000d900ff097b82 */ /* 0x000ea20000000800 */
[----:B0-----:R-:W-:Y:S02]  /*00c0*/  IMAD R8, R8, UR4, R3 ;  /* 0x0000000408087c24 */ /* 0x001fe4000f8e0203 */
[----:B--2---:R-:W-:Y:S01]  /*00d0*/  IMAD R9, R9, UR5, R0 ;  /* 0x0000000509097c24 */ /* 0x004fe2000f8e0200 */
[----:B----4-:R-:W-:Y:S06]  /*00e0*/  BRA.U !UP0, `(.L_x_0) ;  /* 0x0000000d080c7547 */ /* 0x010fec000b800000 */
[----:B------:R-:W0:Y:S01]  /*00f0*/  LDCU UR4, c[0x0][0x3a0] ;  /* 0x00007400ff0477ac */ /* 0x000e220008000800 */
[----:B------:R-:W-:Y:S02]  /*0100*/  IMAD.MOV.U32 R2, RZ, RZ, 0x1 ;  /* 0x00000001ff027424 */ /* 0x000fe400078e00ff */
[C---:B------:R-:W-:Y:S01]  /*0110*/  IMAD R10, R9.reuse, UR6, R8 ;  /* 0x00000006090a7c24 */ /* 0x040fe2000f8e0208 */
[----:B------:R-:W-:Y:S01]  /*0120*/  UMOV UR5, 0x401921ff ;  /* 0x401921ff00057882 */ /* 0x000fe20000000000 */
[----:B------:R-:W-:Y:S02]  /*0130*/  UIADD3 UR9, UPT, UPT, -UR8, URZ, URZ ;  /* 0x000000ff08097290 */ /* 0x000fe4000fffe1ff */
[----:B------:R-:W-:Y:S01]  /*0140*/  VIADD R11, R9, -UR8 ;  /* 0x80000008090b7c36 */ /* 0x000fe20008000000 */
[----:B------:R-:W-:-:S04]  /*0150*/  ISETP.GE.AND P0, PT, R10, UR7, PT ;  /* 0x000000070a007c0c */ /* 0x000fc8000bf06270 */
[----:B------:R-:W-:Y:S01]  /*0160*/  ISETP.LT.OR P0, PT, R10, RZ, P0 ;  /* 0x000000ff0a00720c */ /* 0x000fe20000701670 */
[----:B0-----:R-:W0:Y:S01]  /*0170*/  I2F.F64 R20, UR4 ;  /* 0x0000000400147d12 */ /* 0x001e220008201c00 */
[----:B------:R-:W-:-:S07]  /*0180*/  UMOV UR4, 0x2e48e8a7 ;  /* 0x2e48e8a700047882 */ /* 0x000fce0000000000 */
[----:B0-----:R-:W0:Y:S02]  /*0190*/  MUFU.RCP64H R3, R21 ;  /* 0x0000001500037308 */ /* 0x001e240000001800 */
[----:B0-----:R-:W-:-:S08]  /*01a0*/  DFMA R4, -R20, R2, 1 ;  /* 0x3ff000001404742b */ /* 0x001fd00000000102 */
[----:B------:R-:W-:-:S08]  /*01b0*/  DFMA R4, R4, R4, R4 ;  /* 0x000000040404722b */ /* 0x000fd00000000004 */
[----:B------:R-:W-:-:S08]  /*01c0*/  DFMA R4, R2, R4, R2 ;  /* 0x000000040204722b */ /* 0x000fd00000000002 */
[----:B------:R-:W-:-:S08]  /*01d0*/  DFMA R2, -R20, R4, 1 ;  /* 0x3ff000001402742b */ /* 0x000fd00000000104 */
[----:B------:R-:W-:-:S08]  /*01e0*/  DFMA R2, R4, R2, R4 ;  /* 0x000000020402722b */ /* 0x000fd00000000004 */
[----:B------:R-:W-:-:S08]  /*01f0*/  DMUL R4, R2, UR4 ;  /* 0x0000000402047c28 */ /* 0x000fd00008000000 */
[----:B------:R-:W-:-:S08]  /*0200*/  DFMA R6, -R20, R4, UR4 ;  /* 0x0000000414067e2b */ /* 0x000fd00008000104 */
[----:B------:R-:W-:-:S10]  /*0210*/  DFMA R2, R2, R6, R4 ;  /* 0x000000060202722b */ /* 0x000fd40000000004 */
[----:B------:R-:W-:-:S05]  /*0220*/  FFMA R0, RZ, R21, R3 ;  /* 0x00000015ff007223 */ /* 0x000fca0000000003 */
[----:B------:R-:W-:-:S13]  /*0230*/  FSETP.GT.AND P1, PT, |R0|, 1.469367938527859385e-39, PT ;  /* 0x001000000000780b */ /* 0x000fda0003f24200 */
[----:B------:R-:W-:Y:S05]  /*0240*/  @P1 BRA `(.L_x_1) ;  /* 0x0000000000181947 */ /* 0x000fea0003800000 */
[----:B------:R-:W-:Y:S01]  /*0250*/  IMAD.MOV.U32 R22, RZ, RZ, 0x2e48e8a7 ;  /* 0x2e48e8a7ff167424 */ /* 0x000fe200078e00ff */
[----:B------:R-:W-:Y:S01]  /*0260*/  MOV R0, 0x290 ;  /* 0x0000029000007802 */ /* 0x000fe20000000f00 */
[----:B------:R-:W-:-:S07]  /*0270*/  IMAD.MOV.U32 R23, RZ, RZ, 0x401921ff ;  /* 0x401921ffff177424 */ /* 0x000fce00078e00ff */
[----:B------:R-:W-:Y:S05]  /*0280*/  CALL.REL.NOINC `($__internal_0_$__cuda_sm20_div_rn_f64_full) ;  /* 0x0000003c00647944 */ /* 0x000fea0003c00000 */
[----:B------:R-:W-:Y:S02]  /*0290*/  IMAD.MOV.U32 R2, RZ, RZ, R4 ;  /* 0x000000ffff027224 */ /* 0x000fe400078e0004 */
[----:B------:R-:W-:-:S07]  /*02a0*/  IMAD.MOV.U32 R3, RZ, RZ, R5 ;  /* 0x000000ffff037224 */ /* 0x000fce00078e0005 */
.L_x_1:
[----:B------:R-:W0:Y:S02]  /*02b0*/  LDCU UR10, c[0x0][0x3a4] ;  /* 0x00007480ff0a77ac */ /* 0x000e240008000800 */
[----:B0-----:R-:W-:Y:S02]  /*02c0*/  UIMAD UR4, UR10, UR10, URZ ;  /* 0x0000000a0a0472a4 */ /* 0x001fe4000f8e02ff */
[----:B------:R-:W-:-:S07]  /*02d0*/  ULEA UR10, -UR10, URZ, 0x1 ;  /* 0x000000ff0a0a7291 */ /* 0x000fce000f8e09ff */
[----:B------:R-:W0:Y:S01]  /*02e0*/  I2F.F64.U32 R14, UR4 ;  /* 0x00000004000e7d12 */ /* 0x000e220008201800 */
[----:B------:R-:W-:-:S05]  /*02f0*/  UMOV UR4, UR9 ;  /* 0x0000000900047c82 */ /* 0x000fca0008000000 */
.L_x_8:
[----:B-1----:R-:W1:Y:S01]  /*0300*/  LDCU UR5, c[0x0][0x398] ;  /* 0x00007300ff0577ac */ /* 0x002e620008000800 */
[----:B------:R-:W-:Y:S02]  /*0310*/  VIADD R0, R8, UR4 ;  /* 0x0000000408007c36 */ /* 0x000fe40008000000 */
[----:B------:R-:W-:Y:S01]  /*0320*/  IMAD.MOV.U32 R12, RZ, RZ, R11 ;  /* 0x000000ffff0c7224 */ /* 0x000fe200078e000b */
[----:B------:R-:W2:Y:S01]  /*0330*/  LDCU UR18, c[0x0][0x3a0] ;  /* 0x00007400ff1277ac */ /* 0x000ea20008000800 */
[----:B------:R-:W3:Y:S01]  /*0340*/  LDCU UR6, c[0x0][0x398] ;  /* 0x00007300ff0677ac */ /* 0x000ee20008000800 */
[----:B------:R-:W4:Y:S01]  /*0350*/  LDCU UR17, c[0x0][0x39c] ;  /* 0x00007380ff1177ac */ /* 0x000f220008000800 */
[----:B------:R-:W-:Y:S01]  /*0360*/  UIMAD UR16, UR4, UR4, URZ ;  /* 0x00000004041072a4 */ /* 0x000fe2000f8e02ff */
[C---:B-1----:R-:W-:Y:S01]  /*0370*/  ISETP.GE.AND P1, PT, R0.reuse, UR5, PT ;  /* 0x0000000500007c0c */ /* 0x042fe2000bf26270 */
[----:B------:R-:W-:Y:S01]  /*0380*/  IMAD R13, R11, UR5, RZ ;  /* 0x000000050b0d7c24 */ /* 0x000fe2000f8e02ff */
[----:B------:R-:W-:Y:S01]  /*0390*/  UMOV UR5, UR10 ;  /* 0x0000000a00057c82 */ /* 0x000fe20008000000 */
[----:B------:R-:W-:Y:S01]  /*03a0*/  UMOV UR8, UR9 ;  /* 0x0000000900087c82 */ /* 0x000fe20008000000 */
[----:B--2---:R-:W-:-:S13]  /*03b0*/  ISETP.LT.OR P1, PT, R0, RZ, P1 ;  /* 0x000000ff0000720c */ /* 0x004fda0000f21670 */
.L_x_7:
[C---:B----4-:R-:W-:Y:S01]  /*03c0*/  ISETP.GE.AND P2, PT, R12.reuse, UR17, PT ;  /* 0x000000110c007c0c */ /* 0x050fe2000bf46270 */
[----:B-1----:R-:W1:Y:S03]  /*03d0*/  LDC.64 R6, c[0x0][0x388] ;  /* 0x0000e200ff067b82 */ /* 0x002e660000000a00 */
[----:B------:R-:W-:-:S04]  /*03e0*/  ISETP.LT.OR P2, PT, R12, RZ, P2 ;  /* 0x000000ff0c00720c */ /* 0x000fc80001741670 */
[----:B------:R-:W-:-:S13]  /*03f0*/  PLOP3.LUT P2, PT, P1, P2, PT, 0xf8, 0x8f ;  /* 0x00000000008f781c */ /* 0x000fda0000f45f70 */
[----:B------:R-:W-:-:S05]  /*0400*/  @!P2 VIADD R0, R8, UR4 ;  /* 0x000000040800ac36 */ /* 0x000fca0008000000 */
[----:B------:R-:W-:-:S04]  /*0410*/  @!P2 IADD3 R0, P3, PT, R0, R13, RZ ;  /* 0x0000000d0000a210 */ /* 0x000fc80007f7e0ff */
[----:B------:R-:W-:Y:S01]  /*0420*/  @!P2 LEA.HI.X.SX32 R5, R13, RZ, 0x1, P3 ;  /* 0x000000ff0d05a211 */ /* 0x000fe200018f0eff */
[----:B------:R-:W-:-:S03]  /*0430*/  @!P2 IMAD.SHL.U32 R21, R0, 0x8, RZ ;  /* 0x000000080015a824 */ /* 0x000fc600078e00ff */
[----:B------:R-:W-:Y:S02]  /*0440*/  @!P2 SHF.L.U64.HI R0, R0, 0x3, R5 ;  /* 0x000000030000a819 */ /* 0x000fe40000010205 */
[----:B-1----:R-:W-:-:S05]  /*0450*/  @!P2 IADD3 R4, P3, PT, R21, R6, RZ ;  /* 0x000000061504a210 */ /* 0x002fca0007f7e0ff */
[----:B------:R-:W-:Y:S02]  /*0460*/  @!P2 IMAD.X R5, R0, 0x1, R7, P3 ;  /* 0x000000010005a824 */ /* 0x000fe400018e0607 */
[----:B------:R-:W1:Y:S04]  /*0470*/  LDC.64 R6, c[0x0][0x380] ;  /* 0x0000e000ff067b82 */ /* 0x000e680000000a00 */
[----:B------:R-:W2:Y:S01]  /*0480*/  @!P2 LDG.E.64 R4, desc[UR12][R4.64] ;  /* 0x0000000c0404a981 */ /* 0x000ea2000c1e1b00 */
[----:B------:R-:W-:Y:S02]  /*0490*/  CS2R R16, SRZ ;  /* 0x0000000000107805 */ /* 0x000fe4000001ff00 */
[----:B-1----:R-:W-:-:S05]  /*04a0*/  @!P2 IADD3 R20, P3, PT, R21, R6, RZ ;  /* 0x000000061514a210 */ /* 0x002fca0007f7e0ff */
[----:B------:R-:W-:Y:S02]  /*04b0*/  @!P2 IMAD.X R21, R0, 0x1, R7, P3 ;  /* 0x000000010015a824 */ /* 0x000fe400018e0607 */
[----:B------:R-:W1:Y:S01]  /*04c0*/  MUFU.RCP64H R7, R3 ;  /* 0x0000000300077308 */ /* 0x000e620000001800 */
[----:B------:R-:W-:Y:S02]  /*04d0*/  IMAD.MOV.U32 R6, RZ, RZ, 0x1 ;  /* 0x00000001ff067424 */ /* 0x000fe400078e00ff */
[----:B------:R-:W-:Y:S01]  /*04e0*/  @!P2 IMAD.MOV.U32 R24, RZ, RZ, 0x2e48e8a7 ;  /* 0x2e48e8a7ff18a424 */ /* 0x000fe200078e00ff */
[----:B------:R4:W5:Y:S01]  /*04f0*/  @!P2 LDG.E.64 R16, desc[UR12][R20.64] ;  /* 0x0000000c1410a981 */ /* 0x000962000c1e1b00 */
[----:B------:R-:W-:Y:S01]  /*0500*/  @!P2 IMAD.MOV.U32 R25, RZ, RZ, 0x400921ff ;  /* 0x400921ffff19a424 */ /* 0x000fe200078e00ff */
[----:B------:R-:W-:Y:S01]  /*0510*/  UIADD3 UR5, UPT, UPT, UR5, 0x1, URZ ;  /* 0x0000000105057890 */ /* 0x000fe2000fffe0ff */
[----:B------:R-:W-:Y:S01]  /*0520*/  IMAD.MOV.U32 R22, RZ, RZ, 0x2e48e8a7 ;  /* 0x2e48e8a7ff167424 */ /* 0x000fe200078e00ff */
[----:B------:R-:W-:Y:S01]  /*0530*/  BSSY.RECONVERGENT B1, `(.L_x_2) ;  /* 0x0000014000017945 */ /* 0x000fe20003800200 */
[----:B------:R-:W-:Y:S01]  /*0540*/  IMAD.MOV.U32 R23, RZ, RZ, 0x400921ff ;  /* 0x400921ffff177424 */ /* 0x000fe200078e00ff */
[----:B------:R-:W-:Y:S01]  /*0550*/  UISETP.NE.AND UP0, UPT, UR5, 0x1, UPT ;  /* 0x000000010500788c */ /* 0x000fe2000bf05270 */
[----:B-1----:R-:W-:-:S08]  /*0560*/  DFMA R18, R6, -R2, 1 ;  /* 0x3ff000000612742b */ /* 0x002fd00000000802 */
[----:B------:R-:W-:-:S08]  /*0570*/  DFMA R18, R18, R18, R18 ;  /* 0x000000121212722b */ /* 0x000fd00000000012 */
[----:B------:R-:W-:-:S08]  /*0580*/  DFMA R18, R6, R18, R6 ;  /* 0x000000120612722b */ /* 0x000fd00000000006 */
[----:B------:R-:W-:-:S08]  /*0590*/  DFMA R6, R18, -R2, 1 ;  /* 0x3ff000001206742b */ /* 0x000fd00000000802 */
[----:B------:R-:W-:Y:S02]  /*05a0*/  DFMA R6, R18, R6, R18 ;  /* 0x000000061206722b */ /* 0x000fe40000000012 */
[----:B--2---:R-:W-:-:S08]  /*05b0*/  @!P2 DADD R22, R4, R24 ;  /* 0x000000000416a229 */ /* 0x004fd00000000018 */
[----:B------:R-:W-:Y:S02]  /*05c0*/  DMUL R4, R6, R22 ;  /* 0x0000001606047228 */ /* 0x000fe40000000000 */
[----:B------:R-:W-:-:S06]  /*05d0*/  FSETP.GEU.AND P3, PT, |R23|, 6.5827683646048100446e-37, PT ;  /* 0x036000001700780b */ /* 0x000fcc0003f6e200 */
[----:B------:R-:W-:-:S08]  /*05e0*/  DFMA R18, R4, -R2, R22 ;  /* 0x800000020412722b */ /* 0x000fd00000000016 */
[----:B------:R-:W-:-:S10]  /*05f0*/  DFMA R4, R6, R18, R4 ;  /* 0x000000120604722b */ /* 0x000fd40000000004 */
[----:B------:R-:W-:-:S05]  /*0600*/  FFMA R0, RZ, R3, R5 ;  /* 0x00000003ff007223 */ /* 0x000fca0000000005 */
[----:B------:R-:W-:-:S13]  /*0610*/  FSETP.GT.AND P2, PT, |R0|, 1.469367938527859385e-39, PT ;  /* 0x001000000000780b */ /* 0x000fda0003f44200 */
[----:B----4-:R-:W-:Y:S05]  /*0620*/  @P2 BRA P3, `(.L_x_3) ;  /* 0x0000000000102947 */ /* 0x010fea0001800000 */
[----:B------:R-:W-:Y:S01]  /*0630*/  IMAD.MOV.U32 R20, RZ, RZ, R2 ;  /* 0x000000ffff147224 */ /* 0x000fe200078e0002 */
[----:B------:R-:W-:Y:S01]  /*0640*/  MOV R0, 0x670 ;  /* 0x0000067000007802 */ /* 0x000fe20000000f00 */
[----:B------:R-:W-:-:S07]  /*0650*/  IMAD.MOV.U32 R21, RZ, RZ, R3 ;  /* 0x000000ffff157224 */ /* 0x000fce00078e0003 */
[----:B0--3-5:R-:W-:Y:S05]  /*0660*/  CALL.REL.NOINC `($__internal_0_$__cuda_sm20_div_rn_f64_full) ;  /* 0x00000038006c7944 */ /* 0x029fea0003c00000 */
.L_x_3:
[----:B---3--:R-:W-:Y:S05]  /*0670*/  BSYNC.RECONVERGENT B1 ;  /* 0x0000000000017941 */ /* 0x008fea0003800200 */
.L_x_2:
[----:B0-----:R-:W0:Y:S01]  /*0680*/  MUFU.RCP64H R7, R15 ;  /* 0x0000000f00077308 */ /* 0x001e220000001800 */
[----:B------:R-:W-:Y:S01]  /*0690*/  IMAD.MOV.U32 R6, RZ, RZ, 0x1 ;  /* 0x00000001ff067424 */ /* 0x000fe200078e00ff */
[----:B------:R-:W-:-:S06]  /*06a0*/  UIMAD UR11, UR8, UR8, UR16 ;  /* 0x00000008080b72a4 */ /* 0x000fcc000f8e0210 */
[----:B------:R-:W-:Y:S08]  /*06b0*/  F2I.F64.FLOOR R28, R4 ;  /* 0x00000004001c7311 */ /* 0x000ff00000305100 */
[----:B------:R-:W1:Y:S01]  /*06c0*/  I2F.F64.U32 R22, UR11 ;  /* 0x0000000b00167d12 */ /* 0x000e620008201800 */
[----:B0-----:R-:W-:-:S08]  /*06d0*/  DFMA R18, R6, -R14, 1 ;  /* 0x3ff000000612742b */ /* 0x001fd0000000080e */
[----:B------:R-:W-:-:S08]  /*06e0*/  DFMA R18, R18, R18, R18 ;  /* 0x000000121212722b */ /* 0x000fd00000000012 */
[----:B------:R-:W-:-:S08]  /*06f0*/  DFMA R18, R6, R18, R6 ;  /* 0x000000120612722b */ /* 0x000fd00000000006 */
[----:B------:R-:W-:-:S08]  /*0700*/  DFMA R6, R18, -R14, 1 ;  /* 0x3ff000001206742b */ /* 0x000fd0000000080e */
[----:B------:R-:W-:-:S08]  /*0710*/  DFMA R6, R18, R6, R18 ;  /* 0x000000061206722b */ /* 0x000fd00000000012 */
[----:B-1----:R-:W-:-:S08]  /*0720*/  DMUL R18, R22, -R6 ;  /* 0x8000000616127228 */ /* 0x002fd00000000000 */
[--C-:B------:R-:W-:Y:S02]  /*0730*/  DFMA R20, R18, -R14, -R22.reuse ;  /* 0x8000000e1214722b */ /* 0x100fe40000000816 */
[----:B------:R-:W-:-:S06]  /*0740*/  DADD R22, -RZ, -R22 ;  /* 0x00000000ff167229 */ /* 0x000fcc0000000916 */
[----:B------:R-:W-:-:S04]  /*0750*/  DFMA R6, R6, R20, R18 ;  /* 0x000000140606722b */ /* 0x000fc80000000012 */
[----:B------:R-:W-:-:S06]  /*0760*/  FSETP.GEU.AND P3, PT, |R23|, 6.5827683646048100446e-37, PT ;  /* 0x036000001700780b */ /* 0x000fcc0003f6e200 */
[----:B------:R-:W-:-:S05]  /*0770*/  FFMA R0, RZ, R15, R7 ;  /* 0x0000000fff007223 */ /* 0x000fca0000000007 */
[----:B------:R-:W-:-:S13]  /*0780*/  FSETP.GT.AND P2, PT, |R0|, 1.469367938527859385e-39, PT ;  /* 0x001000000000780b */ /* 0x000fda0003f44200 */
[----:B------:R-:W-:Y:S05]  /*0790*/  @P2 BRA P3, `(.L_x_4) ;  /* 0x0000000000182947 */ /* 0x000fea0001800000 */
[----:B------:R-:W-:Y:S01]  /*07a0*/  IMAD.MOV.U32 R20, RZ, RZ, R14 ;  /* 0x000000ffff147224 */ /* 0x000fe200078e000e */
[----:B------:R-:W-:Y:S01]  /*07b0*/  MOV R0, 0x7e0 ;  /* 0x000007e000007802 */ /* 0x000fe20000000f00 */
[----:B------:R-:W-:-:S07]  /*07c0*/  IMAD.MOV.U32 R21, RZ, RZ, R15 ;  /* 0x000000ffff157224 */ /* 0x000fce00078e000f */
[----:B-----5:R-:W-:Y:S05]  /*07d0*/  CALL.REL.NOINC `($__internal_0_$__cuda_sm20_div_rn_f64_full) ;  /* 0x0000003800107944 */ /* 0x020fea0003c00000 */
[----:B------:R-:W-:Y:S02]  /*07e0*/  IMAD.MOV.U32 R6, RZ, RZ, R4 ;  /* 0x000000ffff067224 */ /* 0x000fe400078e0004 */
[----:B------:R-:W-:-:S07]  /*07f0*/  IMAD.MOV.U32 R7, RZ, RZ, R5 ;  /* 0x000000ffff077224 */ /* 0x000fce00078e0005 */
.L_x_4:
[----:B------:R-:W-:Y:S01]  /*0800*/  IMAD.MOV.U32 R4, RZ, RZ, 0x652b82fe ;  /* 0x652b82feff047424 */ /* 0x000fe200078e00ff */
[----:B------:R-:W-:Y:S01]  /*0810*/  UMOV UR14, 0xfefa39ef ;  /* 0xfefa39ef000e7882 */ /* 0x000fe20000000000 */
[----:B------:R-:W-:Y:S01]  /*0820*/  IMAD.MOV.U32 R5, RZ, RZ, 0x3ff71547 ;  /* 0x3ff71547ff057424 */ /* 0x000fe200078e00ff */
[----:B------:R-:W-:Y:S01]  /*0830*/  UMOV UR15, 0x3fe62e42 ;  /* 0x3fe62e42000f7882 */ /* 0x000fe20000000000 */
[----:B------:R-:W-:Y:S01]  /*0840*/  FSETP.GEU.AND P2, PT, |R7|, 4.1917929649353027344, PT ;  /* 0x4086232b0700780b */ /* 0x000fe20003f4e200 */
[----:B------:R-:W-:Y:S03]  /*0850*/  BSSY.RECONVERGENT B0, `(.L_x_5) ;  /* 0x0000036000007945 */ /* 0x000fe60003800200 */
[----:B------:R-:W-:-:S08]  /*0860*/  DFMA R4, R6, R4, 6.75539944105574400000e+15 ;  /* 0x433800000604742b */ /* 0x000fd00000000004 */
[----:B------:R-:W-:-:S08]  /*0870*/  DADD R18, R4, -6.75539944105574400000e+15 ;  /* 0xc338000004127429 */ /* 0x000fd00000000000 */
[----:B------:R-:W-:Y:S01]  /*0880*/  DFMA R20, R18, -UR14, R6 ;  /* 0x8000000e12147c2b */ /* 0x000fe20008000006 */
[----:B------:R-:W-:Y:S01]  /*0890*/  UMOV UR14, 0x3b39803f ;  /* 0x3b39803f000e7882 */ /* 0x000fe20000000000 */
[----:B------:R-:W-:-:S06]  /*08a0*/  UMOV UR15, 0x3c7abc9e ;  /* 0x3c7abc9e000f7882 */ /* 0x000fcc0000000000 */
[----:B------:R-:W-:Y:S01]  /*08b0*/  DFMA R18, R18, -UR14, R20 ;  /* 0x8000000e12127c2b */ /* 0x000fe20008000014 */
[----:B------:R-:W-:Y:S01]  /*08c0*/  UMOV UR14, 0x69ce2bdf ;  /* 0x69ce2bdf000e7882 */ /* 0x000fe20000000000 */
[----:B------:R-:W-:Y:S01]  /*08d0*/  IMAD.MOV.U32 R20, RZ, RZ, -0x35dec16 ;  /* 0xfca213eaff147424 */ /* 0x000fe200078e00ff */
[----:B------:R-:W-:Y:S01]  /*08e0*/  UMOV UR15, 0x3e5ade15 ;  /* 0x3e5ade15000f7882 */ /* 0x000fe20000000000 */
[----:B------:R-:W-:-:S06]  /*08f0*/  IMAD.MOV.U32 R21, RZ, RZ, 0x3e928af3 ;  /* 0x3e928af3ff157424 */ /* 0x000fcc00078e00ff */
[----:B------:R-:W-:Y:S01]  /*0900*/  DFMA R20, R18, UR14, R20 ;  /* 0x0000000e12147c2b */ /* 0x000fe20008000014 */
[----:B------:R-:W-:Y:S01]  /*0910*/  UMOV UR14, 0x62401315 ;  /* 0x62401315000e7882 */ /* 0x000fe20000000000 */
[----:B------:R-:W-:-:S06]  /*0920*/  UMOV UR15, 0x3ec71dee ;  /* 0x3ec71dee000f7882 */ /* 0x000fcc0000000000 */
[----:B------:R-:W-:Y:S01]  /*0930*/  DFMA R20, R18, R20, UR14 ;  /* 0x0000000e12147e2b */ /* 0x000fe20008000014 */
        /* <DEDUP_REMOVED lines=20> */
[----:B------:R-:W-:-:S08]  /*0a80*/  DFMA R20, R18, R20, UR14 ;  /* 0x0000000e12147e2b */ /* 0x000fd00008000014 */
[----:B------:R-:W-:-:S08]  /*0a90*/  DFMA R20, R18, R20, 1 ;  /* 0x3ff000001214742b */ /* 0x000fd00000000014 */
[----:B------:R-:W-:-:S10]  /*0aa0*/  DFMA R20, R18, R20, 1 ;  /* 0x3ff000001214742b */ /* 0x000fd40000000014 */
[----:B------:R-:W-:Y:S02]  /*0ab0*/  IMAD R19, R4, 0x100000, R21 ;  /* 0x0010000004137824 */ /* 0x000fe400078e0215 */
[----:B------:R-:W-:Y:S01]  /*0ac0*/  IMAD.MOV.U32 R18, RZ, RZ, R20 ;  /* 0x000000ffff127224 */ /* 0x000fe200078e0014 */
[----:B------:R-:W-:Y:S06]  /*0ad0*/  @!P2 BRA `(.L_x_6) ;  /* 0x000000000034a947 */ /* 0x000fec0003800000 */
[----:B------:R-:W-:Y:S01]  /*0ae0*/  FSETP.GEU.AND P3, PT, |R7|, 4.2275390625, PT ;  /* 0x408748000700780b */ /* 0x000fe20003f6e200 */
[C---:B------:R-:W-:Y:S02]  /*0af0*/  DADD R18, R6.reuse, +INF ;  /* 0x7ff0000006127429 */ /* 0x040fe40000000000 */
[----:B------:R-:W-:-:S08]  /*0b00*/  DSETP.GEU.AND P2, PT, R6, RZ, PT ;  /* 0x000000ff0600722a */ /* 0x000fd00003f4e000 */
[----:B------:R-:W-:Y:S02]  /*0b10*/  FSEL R18, R18, RZ, P2 ;  /* 0x000000ff12127208 */ /* 0x000fe40001000000 */
[----:B------:R-:W-:Y:S01]  /*0b20*/  @!P3 LEA.HI R0, R4, R4, RZ, 0x1 ;  /* 0x000000040400b211 */ /* 0x000fe200078f08ff */
[----:B------:R-:W-:Y:S01]  /*0b30*/  @!P3 IMAD.MOV.U32 R6, RZ, RZ, RZ ;  /* 0x000000ffff06b224 */ /* 0x000fe200078e00ff */
[----:B------:R-:W-:Y:S02]  /*0b40*/  FSEL R19, R19, RZ, P2 ;  /* 0x000000ff13137208 */ /* 0x000fe40001000000 */
[----:B------:R-:W-:-:S05]  /*0b50*/  @!P3 SHF.R.S32.HI R5, RZ, 0x1, R0 ;  /* 0x00000001ff05b819 */ /* 0x000fca0000011400 */
[----:B------:R-:W-:Y:S02]  /*0b60*/  @!P3 IMAD.IADD R4, R4, 0x1, -R5 ;  /* 0x000000010404b824 */ /* 0x000fe400078e0a05 */
[----:B------:R-:W-:-:S03]  /*0b70*/  @!P3 IMAD R5, R5, 0x100000, R21 ;  /* 0x001000000505b824 */ /* 0x000fc600078e0215 */
[----:B------:R-:W-:Y:S01]  /*0b80*/  @!P3 LEA R7, R4, 0x3ff00000, 0x14 ;  /* 0x3ff000000407b811 */ /* 0x000fe200078ea0ff */
[----:B------:R-:W-:-:S06]  /*0b90*/  @!P3 IMAD.MOV.U32 R4, RZ, RZ, R20 ;  /* 0x000000ffff04b224 */ /* 0x000fcc00078e0014 */
[----:B------:R-:W-:-:S11]  /*0ba0*/  @!P3 DMUL R18, R4, R6 ;  /* 0x000000060412b228 */ /* 0x000fd60000000000 */
.L_x_6:
[----:B------:R-:W-:Y:S05]  /*0bb0*/  BSYNC.RECONVERGENT B0 ;  /* 0x0000000000007941 */ /* 0x000fea0003800200 */
.L_x_5:
[----:B------:R-:W-:-:S04]  /*0bc0*/  ISETP.GE.AND P2, PT, R28, UR18, PT ;  /* 0x000000121c007c0c */ /* 0x000fc8000bf46270 */
[----:B------:R-:W-:-:S04]  /*0bd0*/  ISETP.LT.OR P2, PT, R28, RZ, P2 ;  /* 0x000000ff1c00720c */ /* 0x000fc80001741670 */
[----:B------:R-:W-:-:S13]  /*0be0*/  PLOP3.LUT P2, PT, P0, P2, PT, 0xf8, 0x8f ;  /* 0x00000000008f781c */ /* 0x000fda0000745f70 */
[----:B------:R-:W0:Y:S01]  /*0bf0*/  @!P2 LDC.64 R6, c[0x0][0x390] ;  /* 0x0000e400ff06ab82 */ /* 0x000e220000000a00 */
[----:B------:R-:W-:-:S05]  /*0c00*/  @!P2 IMAD R5, R28, UR7, RZ ;  /* 0x000000071c05ac24 */ /* 0x000fca000f8e02ff */
[----:B------:R-:W-:-:S04]  /*0c10*/  @!P2 IADD3 R0, P3, PT, R10, R5, RZ ;  /* 0x000000050a00a210 */ /* 0x000fc80007f7e0ff */
[----:B------:R-:W-:Y:S02]  /*0c20*/  @!P2 LEA.HI.X.SX32 R5, R5, RZ, 0x1, P3 ;  /* 0x000000ff0505a211 */ /* 0x000fe400018f0eff */
[----:B0-----:R-:W-:-:S04]  /*0c30*/  @!P2 LEA R4, P3, R0, R6, 0x3 ;  /* 0x000000060004a211 */ /* 0x001fc800078618ff */
[----:B------:R-:W-:-:S05]  /*0c40*/  @!P2 LEA.HI.X R5, R0, R7, R5, 0x3, P3 ;  /* 0x000000070005a211 */ /* 0x000fca00018f1c05 */
[----:B------:R-:W2:Y:S01]  /*0c50*/  @!P2 LDG.E.64 R6, desc[UR12][R4.64] ;  /* 0x0000000c0406a981 */ /* 0x000ea2000c1e1b00 */
[----:B-----5:R-:W-:Y:S01]  /*0c60*/  DMUL R16, R18, R16 ;  /* 0x0000001012107228 */ /* 0x020fe20000000000 */
[----:B------:R-:W-:Y:S01]  /*0c70*/  VIADD R12, R12, 0x1 ;  /* 0x000000010c0c7836 */ /* 0x000fe20000000000 */
[----:B------:R-:W-:Y:S01]  /*0c80*/  UIADD3 UR8, UPT, UPT, UR8, 0x1, URZ ;  /* 0x0000000108087890 */ /* 0x000fe2000fffe0ff */
[----:B------:R-:W-:-:S05]  /*0c90*/  VIADD R13, R13, UR6 ;  /* 0x000000060d0d7c36 */ /* 0x000fca0008000000 */
[----:B--2---:R-:W-:-:S07]  /*0ca0*/  @!P2 DADD R6, R16, R6 ;  /* 0x000000001006a229 */ /* 0x004fce0000000006 */
[----:B------:R1:W-:Y:S01]  /*0cb0*/  @!P2 STG.E.64 desc[UR12][R4.64], R6 ;  /* 0x000000060400a986 */ /* 0x0003e2000c101b0c */
[----:B------:R-:W-:Y:S05]  /*0cc0*/  BRA.U UP0, `(.L_x_7) ;  /* 0xfffffff500bc7547 */ /* 0x000fea000b83ffff */
[----:B------:R-:W0:Y:S01]  /*0cd0*/  LDCU UR8, c[0x0][0x3a4] ;  /* 0x00007480ff0877ac */ /* 0x000e220008000800 */
[----:B------:R-:W-:Y:S02]  /*0ce0*/  UIADD3 UR5, UPT, UPT, UR4, 0x1, URZ ;  /* 0x0000000104057890 */ /* 0x000fe4000fffe0ff */
[----:B0-----:R-:W-:-:S05]  /*0cf0*/  UISETP.NE.AND UP0, UPT, UR4, UR8, UPT ;  /* 0x000000080400728c */ /* 0x001fca000bf05270 */
[----:B------:R-:W-:-:S04]  /*0d00*/  UMOV UR4, UR5 ;  /* 0x0000000500047c82 */ /* 0x000fc80008000000 */
[----:B------:R-:W-:Y:S05]  /*0d10*/  BRA.U UP0, `(.L_x_8) ;  /* 0xfffffff500787547 */ /* 0x000fea000b83ffff */
.L_x_0:
[----:B------:R-:W0:Y:S01]  /*0d20*/  LDCU UR4, c[0x0][0x3a0] ;  /* 0x00007400ff0477ac */ /* 0x000e220008000800 */
[----:B------:R-:W-:Y:S01]  /*0d30*/  CS2R R2, SRZ ;  /* 0x0000000000027805 */ /* 0x000fe2000001ff00 */
[----:B0-----:R-:W-:-:S09]  /*0d40*/  UISETP.GE.AND UP0, UPT, UR4, 0x1, UPT ;  /* 0x000000010400788c */ /* 0x001fd2000bf06270 */
[----:B------:R-:W-:Y:S05]  /*0d50*/  BRA.U !UP0, `(.L_x_9) ;  /* 0x0000001508507547 */ /* 0x000fea000b800000 */
[----:B------:R-:W-:Y:S01]  /*0d60*/  UISETP.GE.U32.AND UP1, UPT, UR4, 0x10, UPT ;  /* 0x000000100400788c */ /* 0x000fe2000bf26070 */
[----:B------:R-:W-:Y:S01]  /*0d70*/  IMAD R32, R9, UR6, R8 ;  /* 0x0000000609207c24 */ /* 0x000fe2000f8e0208 */
[----:B------:R-:W-:Y:S01]  /*0d80*/  ULOP3.LUT UR8, UR4, 0xf, URZ, 0xc0, !UPT ;  /* 0x0000000f04087892 */ /* 0x000fe2000f8ec0ff */
[----:B------:R-:W-:Y:S01]  /*0d90*/  IMAD.MOV.U32 R0, RZ, RZ, RZ ;  /* 0x000000ffff007224 */ /* 0x000fe200078e00ff */
[----:B------:R-:W-:Y:S02]  /*0da0*/  CS2R R2, SRZ ;  /* 0x0000000000027805 */ /* 0x000fe4000001ff00 */
[----:B------:R-:W-:Y:S01]  /*0db0*/  ISETP.GE.AND P0, PT, R32, UR7, PT ;  /* 0x0000000720007c0c */ /* 0x000fe2000bf06270 */
[----:B------:R-:W-:-:S03]  /*0dc0*/  UISETP.NE.AND UP0, UPT, UR8, URZ, UPT ;  /* 0x000000ff0800728c */ /* 0x000fc6000bf05270 */
[----:B------:R-:W-:Y:S01]  /*0dd0*/  ISETP.LT.OR P0, PT, R32, RZ, P0 ;  /* 0x000000ff2000720c */ /* 0x000fe20000701670 */
[----:B------:R-:W-:-:S12]  /*0de0*/  BRA.U !UP1, `(.L_x_10) ;  /* 0x0000000909dc7547 */ /* 0x000fd8000b800000 */
[----:B------:R-:W-:Y:S01]  /*0df0*/  ULOP3.LUT UR4, UR4, 0x7ffffff0, URZ, 0xc0, !UPT ;  /* 0x7ffffff004047892 */ /* 0x000fe2000f8ec0ff */
[----:B------:R-:W-:Y:S01]  /*0e00*/  CS2R R2, SRZ ;  /* 0x0000000000027805 */ /* 0x000fe2000001ff00 */
[----:B------:R-:W-:Y:S02]  /*0e10*/  UIMAD UR10, UR7, 0xf, URZ ;  /* 0x0000000f070a78a4 */ /* 0x000fe4000f8e02ff */
[----:B------:R-:W-:Y:S02]  /*0e20*/  UIADD3 UR9, UPT, UPT, -UR4, URZ, URZ ;  /* 0x000000ff04097290 */ /* 0x000fe4000fffe1ff */
[----:B------:R-:W-:Y:S01]  /*0e30*/  IMAD.U32 R0, RZ, RZ, UR4 ;  /* 0x00000004ff007e24 */ /* 0x000fe2000f8e00ff */
[----:B------:R-:W-:Y:S02]  /*0e40*/  UIMAD UR11, UR7, 0xe, URZ ;  /* 0x0000000e070b78a4 */ /* 0x000fe4000f8e02ff */
[----:B------:R-:W-:Y:S02]  /*0e50*/  UIMAD UR14, UR7, 0xd, URZ ;  /* 0x0000000d070e78a4 */ /* 0x000fe4000f8e02ff */
[----:B------:R-:W-:-:S02]  /*0e60*/  UIMAD UR15, UR7, 0xc, URZ ;  /* 0x0000000c070f78a4 */ /* 0x000fc4000f8e02ff */
[----:B------:R-:W-:Y:S02]  /*0e70*/  UIMAD UR16, UR7, 0xb, URZ ;  /* 0x0000000b071078a4 */ /* 0x000fe4000f8e02ff */
[----:B------:R-:W-:Y:S02]  /*0e80*/  UIMAD UR17, UR7, 0xa, URZ ;  /* 0x0000000a071178a4 */ /* 0x000fe4000f8e02ff */
[----:B------:R-:W-:Y:S02]  /*0e90*/  UIMAD UR18, UR7, 0x9, URZ ;  /* 0x00000009071278a4 */ /* 0x000fe4000f8e02ff */
[----:B------:R-:W-:Y:S02]  /*0ea0*/  USHF.L.U32 UR19, UR7, 0x3, URZ ;  /* 0x0000000307137899 */ /* 0x000fe400080006ff */
[----:B------:R-:W-:Y:S02]  /*0eb0*/  UIMAD UR20, UR7, 0x7, URZ ;  /* 0x00000007071478a4 */ /* 0x000fe4000f8e02ff */
[----:B------:R-:W-:-:S02]  /*0ec0*/  UIMAD UR21, UR7, 0x6, URZ ;  /* 0x00000006071578a4 */ /* 0x000fc4000f8e02ff */
[----:B------:R-:W-:Y:S02]  /*0ed0*/  UIMAD UR22, UR7, 0x5, URZ ;  /* 0x00000005071678a4 */ /* 0x000fe4000f8e02ff */
[----:B------:R-:W-:Y:S02]  /*0ee0*/  USHF.L.U32 UR23, UR7, 0x2, URZ ;  /* 0x0000000207177899 */ /* 0x000fe400080006ff */
[----:B------:R-:W-:Y:S02]  /*0ef0*/  UIMAD UR24, UR7, 0x3, URZ ;  /* 0x00000003071878a4 */ /* 0x000fe4000f8e02ff */
[----:B------:R-:W-:Y:S01]  /*0f00*/  USHF.L.U32 UR25, UR7, 0x1, URZ ;  /* 0x0000000107197899 */ /* 0x000fe200080006ff */
[----:B------:R-:W-:Y:S01]  /*0f10*/  UMOV UR4, URZ ;  /* 0x000000ff00047c82 */ /* 0x000fe20008000000 */
[----:B------:R-:W-:-:S10]  /*0f20*/  UMOV UR5, UR7 ;  /* 0x0000000700057c82 */ /* 0x000fd40008000000 */
.L_x_11:
[----:B------:R-:W0:Y:S01]  /*0f30*/  @!P0 LDC.64 R12, c[0x0][0x390] ;  /* 0x0000e400ff0c8b82 */ /* 0x000e220000000a00 */
[----:B-1----:R-:W-:Y:S01]  /*0f40*/  IMAD.U32 R7, RZ, RZ, UR4 ;  /* 0x00000004ff077e24 */ /* 0x002fe2000f8e00ff */
[C---:B------:R-:W-:Y:S01]  /*0f50*/  @!P0 IADD3 R6, P1, PT, R32.reuse, UR4, RZ ;  /* 0x0000000420068c10 */ /* 0x040fe2000ff3e0ff */
[----:B------:R-:W-:Y:S01]  /*0f60*/  IMAD.U32 R11, RZ, RZ, UR5 ;  /* 0x00000005ff0b7e24 */ /* 0x000fe2000f8e00ff */
[----:B------:R-:W-:Y:S02]  /*0f70*/  @!P0 IADD3 R10, P2, PT, R32, UR5, RZ ;  /* 0x00000005200a8c10 */ /* 0x000fe4000ff5e0ff */
[----:B------:R-:W-:Y:S02]  /*0f80*/  @!P0 LEA.HI.X.SX32 R7, R7, RZ, 0x1, P1 ;  /* 0x000000ff07078211 */ /* 0x000fe400008f0eff */
[----:B------:R-:W1:Y:S01]  /*0f90*/  @!P0 LDC.64 R16, c[0x0][0x390] ;  /* 0x0000e400ff108b82 */ /* 0x000e620000000a00 */
[----:B------:R-:W-:-:S07]  /*0fa0*/  @!P0 LEA.HI.X.SX32 R11, R11, RZ, 0x1, P2 ;  /* 0x000000ff0b0b8211 */ /* 0x000fce00010f0eff */
[----:B------:R-:W2:Y:S01]  /*0fb0*/  @!P0 LDC.64 R4, c[0x0][0x390] ;  /* 0x0000e400ff048b82 */ /* 0x000ea20000000a00 */
[----:B0-----:R-:W-:Y:S01]  /*0fc0*/  @!P0 LEA R12, P1, R6, R12, 0x3 ;  /* 0x0000000c060c8211 */ /* 0x001fe200078218ff */
[----:B------:R-:W-:-:S06]  /*0fd0*/  IMAD.U32 R15, RZ, RZ, UR25 ;  /* 0x00000019ff0f7e24 */ /* 0x000fcc000f8e00ff */
[----:B------:R-:W0:Y:S01]  /*0fe0*/  @!P0 LDC.64 R20, c[0x0][0x390] ;  /* 0x0000e400ff148b82 */ /* 0x000e220000000a00 */
[----:B------:R-:W-:Y:S02]  /*0ff0*/  @!P0 LEA.HI.X R13, R6, R13, R7, 0x3, P1 ;  /* 0x0000000d060d8211 */ /* 0x000fe400008f1c07 */
[----:B------:R-:W-:Y:S02]  /*1000*/  CS2R R6, SRZ ;  /* 0x0000000000067805 */ /* 0x000fe4000001ff00 */
[C---:B-1----:R-:W-:Y:S01]  /*1010*/  @!P0 LEA R16, P1, R10.reuse, R16, 0x3 ;  /* 0x000000100a108211 */ /* 0x042fe200078218ff */
[----:B------:R-:W-:Y:S02]  /*1020*/  IMAD.U32 R22, RZ, RZ, UR23 ;  /* 0x00000017ff167e24 */ /* 0x000fe4000f8e00ff */
[----:B------:R-:W1:Y:S01]  /*1030*/  @!P0 LDC.64 R28, c[0x0][0x390] ;  /* 0x0000e400ff1c8b82 */ /* 0x000e620000000a00 */
[----:B------:R-:W3:Y:S01]  /*1040*/  @!P0 LDG.E.64 R6, desc[UR12][R12.64] ;  /* 0x0000000c0c068981 */ /* 0x000ee2000c1e1b00 */
[----:B------:R-:W-:-:S02]  /*1050*/  @!P0 LEA.HI.X R17, R10, R17, R11, 0x3, P1 ;  /* 0x000000110a118211 */ /* 0x000fc400008f1c0b */
[----:B------:R-:W-:Y:S02]  /*1060*/  CS2R R10, SRZ ;  /* 0x00000000000a7805 */ /* 0x000fe4000001ff00 */
[----:B------:R-:W-:-:S04]  /*1070*/  @!P0 IADD3 R14, P1, PT, R32, UR25, RZ ;  /* 0x00000019200e8c10 */ /* 0x000fc8000ff3e0ff */
[----:B------:R-:W-:Y:S01]  /*1080*/  @!P0 LEA.HI.X.SX32 R15, R15, RZ, 0x1, P1 ;  /* 0x000000ff0f0f8211 */ /* 0x000fe200008f0eff */
[----:B------:R-:W4:Y:S01]  /*1090*/  @!P0 LDG.E.64 R10, desc[UR12][R16.64] ;  /* 0x0000000c100a8981 */ /* 0x000f22000c1e1b00 */
[C---:B--2---:R-:W-:Y:S01]  /*10a0*/  @!P0 LEA R18, P1, R14.reuse, R4, 0x3 ;  /* 0x000000040e128211 */ /* 0x044fe200078218ff */
[----:B------:R-:W-:Y:S01]  /*10b0*/  IMAD.U32 R33, RZ, RZ, UR20 ;  /* 0x00000014ff217e24 */ /* 0x000fe2000f8e00ff */
[----:B------:R-:W2:Y:S02]  /*10c0*/  @!P0 LDC.64 R24, c[0x0][0x390] ;  /* 0x0000e400ff188b82 */ /* 0x000ea40000000a00 */
[----:B------:R-:W-:Y:S02]  /*10d0*/  @!P0 LEA.HI.X R19, R14, R5, R15, 0x3, P1 ;  /* 0x000000050e138211 */ /* 0x000fe400008f1c0f */
[----:B------:R-:W-:-:S04]  /*10e0*/  CS2R R14, SRZ ;  /* 0x00000000000e7805 */ /* 0x000fc8000001ff00 */
[----:B------:R-:W5:Y:S02]  /*10f0*/  @!P0 LDC.64 R4, c[0x0][0x390] ;  /* 0x0000e400ff048b82 */ /* 0x000f640000000a00 */
[----:B------:R0:W2:Y:S06]  /*1100*/  @!P0 LDG.E.64 R14, desc[UR12][R18.64] ;  /* 0x0000000c120e8981 */ /* 0x0000ac000c1e1b00 */
[----:B0-----:R-:W0:Y:S01]  /*1110*/  @!P0 LDC.64 R18, c[0x0][0x390] ;  /* 0x0000e400ff128b82 */ /* 0x001e220000000a00 */
[----:B------:R-:W-:Y:S01]  /*1120*/  IMAD.U32 R34, RZ, RZ, UR19 ;  /* 0x00000013ff227e24 */ /* 0x000fe2000f8e00ff */
[----:B------:R-:W-:Y:S01]  /*1130*/  @!P0 IADD3 R26, P3, PT, R32, UR19, RZ ;  /* 0x00000013201a8c10 */ /* 0x000fe2000ff7e0ff */
[----:B------:R-:W-:-:S02]  /*1140*/  IMAD.U32 R31, RZ, RZ, UR21 ;  /* 0x00000015ff1f7e24 */ /* 0x000fc4000f8e00ff */
[----:B------:R-:W-:Y:S01]  /*1150*/  IMAD.U32 R36, RZ, RZ, UR18 ;  /* 0x00000012ff247e24 */ /* 0x000fe2000f8e00ff */
[----:B---3--:R-:W-:Y:S02]  /*1160*/  DADD R2, R6, R2 ;  /* 0x0000000006027229 */ /* 0x008fe40000000002 */
[----:B------:R-:W3:Y:S06]  /*1170*/  @!P0 LDC.64 R6, c[0x0][0x390] ;  /* 0x0000e400ff068b82 */ /* 0x000eec0000000a00 */
[----:B----4-:R-:W-:Y:S01]  /*1180*/  DADD R2, R2, R10 ;  /* 0x0000000002027229 */ /* 0x010fe2000000000a */
[----:B------:R-:W-:Y:S01]  /*1190*/  IMAD.U32 R11, RZ, RZ, UR24 ;  /* 0x00000018ff0b7e24 */ /* 0x000fe2000f8e00ff */
[----:B------:R-:W-:-:S04]  /*11a0*/  @!P0 IADD3 R10, P1, PT, R32, UR24, RZ ;  /* 0x00000018200a8c10 */ /* 0x000fc8000ff3e0ff */
[----:B------:R-:W-:Y:S02]  /*11b0*/  @!P0 LEA.HI.X.SX32 R11, R11, RZ, 0x1, P1 ;  /* 0x000000ff0b0b8211 */ /* 0x000fe400008f0eff */
[----:B------:R-:W-:Y:S01]  /*11c0*/  @!P0 LEA R12, P1, R10, R20, 0x3 ;  /* 0x000000140a0c8211 */ /* 0x000fe200078218ff */
[----:B--2---:R-:W-:-:S03]  /*11d0*/  DADD R2, R2, R14 ;  /* 0x0000000002027229 */ /* 0x004fc6000000000e */
[----:B------:R-:W-:Y:S02]  /*11e0*/  @!P0 LEA.HI.X R13, R10, R21, R11, 0x3, P1 ;  /* 0x000000150a0d8211 */ /* 0x000fe400008f1c0b */
[----:B------:R-:W-:Y:S01]  /*11f0*/  @!P0 IADD3 R15, P1, PT, R32, UR23, RZ ;  /* 0x00000017200f8c10 */ /* 0x000fe2000ff3e0ff */
[----:B------:R-:W2:Y:S03]  /*1200*/  @!P0 LDC.64 R20, c[0x0][0x390] ;  /* 0x0000e400ff148b82 */ /* 0x000ea60000000a00 */
[----:B------:R-:W-:Y:S02]  /*1210*/  @!P0 LEA.HI.X.SX32 R22, R22, RZ, 0x1, P1 ;  /* 0x000000ff16168211 */ /* 0x000fe400008f0eff */
[----:B-----5:R-:W-:Y:S01]  /*1220*/  @!P0 LEA R14, P1, R15, R4, 0x3 ;  /* 0x000000040f0e8211 */ /* 0x020fe200078218ff */
[----:B------:R-:W-:Y:S01]  /*1230*/  IMAD.U32 R11, RZ, RZ, UR22 ;  /* 0x00000016ff0b7e24 */ /* 0x000fe2000f8e00ff */
[----:B------:R-:W-:-:S02]  /*1240*/  @!P0 IADD3 R10, P2, PT, R32, UR22, RZ ;  /* 0x00000016200a8c10 */ /* 0x000fc4000ff5e0ff */
[----:B------:R-:W-:Y:S02]  /*1250*/  @!P0 LEA.HI.X R15, R15, R5, R22, 0x3, P1 ;  /* 0x000000050f0f8211 */ /* 0x000fe400008f1c16 */
[----:B------:R-:W-:Y:S02]  /*1260*/  CS2R R4, SRZ ;  /* 0x0000000000047805 */ /* 0x000fe4000001ff00 */
[----:B------:R-:W-:Y:S01]  /*1270*/  @!P0 LEA.HI.X.SX32 R11, R11, RZ, 0x1, P2 ;  /* 0x000000ff0b0b8211 */ /* 0x000fe200010f0eff */
[----:B------:R-:W4:Y:S01]  /*1280*/  @!P0 LDC.64 R22, c[0x0][0x390] ;  /* 0x0000e400ff168b82 */ /* 0x000f220000000a00 */
[C---:B---3--:R-:W-:Y:S02]  /*1290*/  @!P0 LEA R16, P2, R10.reuse, R6, 0x3 ;  /* 0x000000060a108211 */ /* 0x048fe400078418ff */
[----:B------:R3:W5:Y:S02]  /*12a0*/  @!P0 LDG.E.64 R4, desc[UR12][R12.64] ;  /* 0x0000000c0c048981 */ /* 0x000764000c1e1b00 */
[----:B------:R-:W-:-:S02]  /*12b0*/  @!P0 LEA.HI.X R17, R10, R7, R11, 0x3, P2 ;  /* 0x000000070a118211 */ /* 0x000fc400010f1c0b */
[----:B------:R-:W-:Y:S02]  /*12c0*/  CS2R R6, SRZ ;  /* 0x0000000000067805 */ /* 0x000fe4000001ff00 */
[C---:B------:R-:W-:Y:S02]  /*12d0*/  @!P0 IADD3 R27, P2, PT, R32.reuse, UR20, RZ ;  /* 0x00000014201b8c10 */ /* 0x040fe4000ff5e0ff */
[----:B------:R-:W-:Y:S02]  /*12e0*/  @!P0 IADD3 R30, P1, PT, R32, UR21, RZ ;  /* 0x00000015201e8c10 */ /* 0x000fe4000ff3e0ff */
[----:B------:R-:W-:Y:S01]  /*12f0*/  CS2R R10, SRZ ;  /* 0x00000000000a7805 */ /* 0x000fe2000001ff00 */
[----:B------:R1:W5:Y:S01]  /*1300*/  @!P0 LDG.E.64 R6, desc[UR12][R14.64] ;  /* 0x0000000c0e068981 */ /* 0x000362000c1e1b00 */
[----:B---3--:R-:W-:Y:S02]  /*1310*/  @!P0 LEA.HI.X.SX32 R12, R33, RZ, 0x1, P2 ;  /* 0x000000ff210c8211 */ /* 0x008fe400010f0eff */
[----:B------:R-:W-:-:S02]  /*1320*/  @!P0 LEA.HI.X.SX32 R13, R31, RZ, 0x1, P1 ;  /* 0x000000ff1f0d8211 */ /* 0x000fc400008f0eff */
[----:B------:R3:W5:Y:S01]  /*1330*/  @!P0 LDG.E.64 R10, desc[UR12][R16.64] ;  /* 0x0000000c100a8981 */ /* 0x000762000c1e1b00 */
[C---:B--2---:R-:W-:Y:S02]  /*1340*/  @!P0 LEA R20, P2, R27.reuse, R20, 0x3 ;  /* 0x000000141b148211 */ /* 0x044fe400078418ff */
[----:B0-----:R-:W-:Y:S02]  /*1350*/  @!P0 LEA R18, P1, R30, R18, 0x3 ;  /* 0x000000121e128211 */ /* 0x001fe400078218ff */
[----:B-1----:R-:W-:Y:S02]  /*1360*/  @!P0 LEA.HI.X.SX32 R14, R34, RZ, 0x1, P3 ;  /* 0x000000ff220e8211 */ /* 0x002fe400018f0eff */
[----:B------:R-:W-:Y:S01]  /*1370*/  @!P0 LEA R28, P3, R26, R28, 0x3 ;  /* 0x0000001c1a1c8211 */ /* 0x000fe200078618ff */
[----:B------:R-:W-:Y:S01]  /*1380*/  IMAD.U32 R31, RZ, RZ, UR17 ;  /* 0x00000011ff1f7e24 */ /* 0x000fe2000f8e00ff */
[----:B------:R-:W-:Y:S02]  /*1390*/  @!P0 LEA.HI.X R21, R27, R21, R12, 0x3, P2 ;  /* 0x000000151b158211 */ /* 0x000fe400010f1c0c */
[----:B---3--:R-:W-:-:S02]  /*13a0*/  CS2R R16, SRZ ;  /* 0x0000000000107805 */ /* 0x008fc4000001ff00 */
[----:B------:R-:W-:Y:S01]  /*13b0*/  @!P0 LEA.HI.X R29, R26, R29, R14, 0x3, P3 ;  /* 0x0000001d1a1d8211 */ /* 0x000fe200018f1c0e */
[----:B------:R-:W0:Y:S01]  /*13c0*/  @!P0 LDC.64 R34, c[0x0][0x390] ;  /* 0x0000e400ff228b82 */ /* 0x000e220000000a00 */
[----:B------:R-:W-:Y:S02]  /*13d0*/  @!P0 LEA.HI.X R19, R30, R19, R13, 0x3, P1 ;  /* 0x000000131e138211 */ /* 0x000fe400008f1c0d */
[----:B------:R-:W-:-:S05]  /*13e0*/  CS2R R12, SRZ ;  /* 0x00000000000c7805 */ /* 0x000fca000001ff00 */
[----:B------:R-:W1:Y:S01]  /*13f0*/  @!P0 LDC.64 R26, c[0x0][0x390] ;  /* 0x0000e400ff1a8b82 */ /* 0x000e620000000a00 */
[----:B------:R2:W3:Y:S01]  /*1400*/  @!P0 LDG.E.64 R12, desc[UR12][R18.64] ;  /* 0x0000000c120c8981 */ /* 0x0004e2000c1e1b00 */
[C---:B------:R-:W-:Y:S02]  /*1410*/  @!P0 IADD3 R30, P2, PT, R32.reuse, UR17, RZ ;  /* 0x00000011201e8c10 */ /* 0x040fe4000ff5e0ff */
[----:B------:R-:W-:Y:S02]  /*1420*/  CS2R R14, SRZ ;  /* 0x00000000000e7805 */ /* 0x000fe4000001ff00 */
[----:B------:R-:W-:Y:S01]  /*1430*/  @!P0 IADD3 R33, P1, PT, R32, UR18, RZ ;  /* 0x0000001220218c10 */ /* 0x000fe2000ff3e0ff */
[----:B------:R2:W3:Y:S01]  /*1440*/  @!P0 LDG.E.64 R16, desc[UR12][R28.64] ;  /* 0x0000000c1c108981 */ /* 0x0004e2000c1e1b00 */
[----:B------:R-:W-:Y:S02]  /*1450*/  @!P0 LEA.HI.X.SX32 R31, R31, RZ, 0x1, P2 ;  /* 0x000000ff1f1f8211 */ /* 0x000fe400010f0eff */
[----:B------:R-:W-:Y:S01]  /*1460*/  @!P0 LEA.HI.X.SX32 R36, R36, RZ, 0x1, P1 ;  /* 0x000000ff24248211 */ /* 0x000fe200008f0eff */
[----:B------:R-:W3:Y:S01]  /*1470*/  @!P0 LDG.E.64 R14, desc[UR12][R20.64] ;  /* 0x0000000c140e8981 */ /* 0x000ee2000c1e1b00 */
[----:B------:R-:W-:-:S02]  /*1480*/  @!P0 LEA R24, P2, R30, R24, 0x3 ;  /* 0x000000181e188211 */ /* 0x000fc400078418ff */
[C---:B----4-:R-:W-:Y:S02]  /*1490*/  @!P0 LEA R22, P1, R33.reuse, R22, 0x3 ;  /* 0x0000001621168211 */ /* 0x050fe400078218ff */
[----:B------:R-:W-:Y:S01]  /*14a0*/  @!P0 LEA.HI.X R25, R30, R25, R31, 0x3, P2 ;  /* 0x000000191e198211 */ /* 0x000fe200010f1c1f */
[----:B------:R-:W-:Y:S01]  /*14b0*/  IMAD.U32 R31, RZ, RZ, UR16 ;  /* 0x00000010ff1f7e24 */ /* 0x000fe2000f8e00ff */
[----:B------:R-:W-:Y:S02]  /*14c0*/  @!P0 LEA.HI.X R23, R33, R23, R36, 0x3, P1 ;  /* 0x0000001721178211 */ /* 0x000fe400008f1c24 */
[----:B--2---:R-:W-:Y:S02]  /*14d0*/  CS2R R18, SRZ ;  /* 0x0000000000127805 */ /* 0x004fe4000001ff00 */
[----:B------:R-:W-:Y:S01]  /*14e0*/  @!P0 IADD3 R29, P1, PT, R32, UR16, RZ ;  /* 0x00000010201d8c10 */ /* 0x000fe2000ff3e0ff */
[----:B------:R-:W2:Y:S03]  /*14f0*/  @!P0 LDC.64 R36, c[0x0][0x390] ;  /* 0x0000e400ff248b82 */ /* 0x000ea60000000a00 */
[----:B------:R-:W-:Y:S01]  /*1500*/  @!P0 LEA.HI.X.SX32 R31, R31, RZ, 0x1, P1 ;  /* 0x000000ff1f1f8211 */ /* 0x000fe200008f0eff */
[----:B------:R4:W3:Y:S01]  /*1510*/  @!P0 LDG.E.64 R18, desc[UR12][R22.64] ;  /* 0x0000000c16128981 */ /* 0x0008e2000c1e1b00 */
[----:B-1----:R-:W-:-:S04]  /*1520*/  @!P0 LEA R26, P1, R29, R26, 0x3 ;  /* 0x0000001a1d1a8211 */ /* 0x002fc800078218ff */
[----:B------:R-:W-:Y:S02]  /*1530*/  @!P0 LEA.HI.X R27, R29, R27, R31, 0x3, P1 ;  /* 0x0000001b1d1b8211 */ /* 0x000fe400008f1c1f */
[----:B----4-:R-:W-:Y:S01]  /*1540*/  CS2R R22, SRZ ;  /* 0x0000000000167805 */ /* 0x010fe2000001ff00 */
[----:B------:R-:W-:Y:S01]  /*1550*/  IMAD.U32 R30, RZ, RZ, UR15 ;  /* 0x0000000fff1e7e24 */ /* 0x000fe2000f8e00ff */
[----:B------:R-:W-:Y:S02]  /*1560*/  CS2R R20, SRZ ;  /* 0x0000000000147805 */ /* 0x000fe4000001ff00 */
[----:B------:R-:W-:Y:S02]  /*1570*/  @!P0 IADD3 R28, P2, PT, R32, UR15, RZ ;  /* 0x0000000f201c8c10 */ /* 0x000fe4000ff5e0ff */
[----:B------:R1:W4:Y:S02]  /*1580*/  @!P0 LDG.E.64 R22, desc[UR12][R26.64] ;  /* 0x0000000c1a168981 */ /* 0x000324000c1e1b00 */
[----:B------:R-:W-:-:S02]  /*1590*/  @!P0 LEA.HI.X.SX32 R30, R30, RZ, 0x1, P2 ;  /* 0x000000ff1e1e8211 */ /* 0x000fc400010f0eff */
[C---:B0-----:R-:W-:Y:S01]  /*15a0*/  @!P0 LEA R34, P2, R28.reuse, R34, 0x3 ;  /* 0x000000221c228211 */ /* 0x041fe200078418ff */
[----:B------:R0:W4:Y:S01]  /*15b0*/  @!P0 LDG.E.64 R20, desc[UR12][R24.64] ;  /* 0x0000000c18148981 */ /* 0x000122000c1e1b00 */
[----:B-1----:R-:W1:Y:S02]  /*15c0*/  @!P0 LDC.64 R26, c[0x0][0x390] ;  /* 0x0000e400ff1a8b82 */ /* 0x002e640000000a00 */
[----:B------:R-:W-:Y:S01]  /*15d0*/  @!P0 LEA.HI.X R35, R28, R35, R30, 0x3, P2 ;  /* 0x000000231c238211 */ /* 0x000fe200010f1c1e */
[----:B------:R-:W-:Y:S01]  /*15e0*/  IMAD.U32 R29, RZ, RZ, UR14 ;  /* 0x0000000eff1d7e24 */ /* 0x000fe2000f8e00ff */
[----:B------:R-:W-:Y:S02]  /*15f0*/  @!P0 IADD3 R28, P1, PT, R32, UR14, RZ ;  /* 0x0000000e201c8c10 */ /* 0x000fe4000ff3e0ff */
[----:B0-----:R-:W-:Y:S02]  /*1600*/  CS2R R24, SRZ ;  /* 0x0000000000187805 */ /* 0x001fe4000001ff00 */
[----:B------:R-:W0:Y:S01]  /*1610*/  @!P0 LDC.64 R30, c[0x0][0x390] ;  /* 0x0000e400ff1e8b82 */ /* 0x000e220000000a00 */
[----:B------:R-:W-:-:S03]  /*1620*/  @!P0 LEA.HI.X.SX32 R29, R29, RZ, 0x1, P1 ;  /* 0x000000ff1d1d8211 */ /* 0x000fc600008f0eff */
[----:B------:R2:W4:Y:S02]  /*1630*/  @!P0 LDG.E.64 R24, desc[UR12][R34.64] ;  /* 0x0000000c22188981 */ /* 0x000524000c1e1b00 */
[----:B--2---:R-:W-:-:S04]  /*1640*/  @!P0 LEA R36, P1, R28, R36, 0x3 ;  /* 0x000000241c248211 */ /* 0x004fc800078218ff */
[----:B------:R-:W-:Y:S02]  /*1650*/  @!P0 LEA.HI.X R37, R28, R37, R29, 0x3, P1 ;  /* 0x000000251c258211 */ /* 0x000fe400008f1c1d */
[----:B------:R-:W-:Y:S01]  /*1660*/  @!P0 IADD3 R33, P1, PT, R32, UR11, RZ ;  /* 0x0000000b20218c10 */ /* 0x000fe2000ff3e0ff */
[----:B------:R-:W-:Y:S01]  /*1670*/  IMAD.U32 R34, RZ, RZ, UR11 ;  /* 0x0000000bff227e24 */ /* 0x000fe2000f8e00ff */
[----:B------:R-:W-:-:S04]  /*1680*/  CS2R R28, SRZ ;  /* 0x00000000001c7805 */ /* 0x000fc8000001ff00 */
[----:B------:R-:W-:Y:S02]  /*1690*/  @!P0 LEA.HI.X.SX32 R34, R34, RZ, 0x1, P1 ;  /* 0x000000ff22228211 */ /* 0x000fe400008f0eff */
[C---:B-1----:R-:W-:Y:S01]  /*16a0*/  @!P0 LEA R26, P1, R33.reuse, R26, 0x3 ;  /* 0x0000001a211a8211 */ /* 0x042fe200078218ff */
[----:B------:R1:W2:Y:S03]  /*16b0*/  @!P0 LDG.E.64 R28, desc[UR12][R36.64] ;  /* 0x0000000c241c8981 */ /* 0x0002a6000c1e1b00 */
[----:B------:R-:W-:Y:S02]  /*16c0*/  @!P0 LEA.HI.X R27, R33, R27, R34, 0x3, P1 ;  /* 0x0000001b211b8211 */ /* 0x000fe400008f1c22 */
[----:B------:R-:W-:Y:S02]  /*16d0*/  @!P0 IADD3 R33, P1, PT, R32, UR10, RZ ;  /* 0x0000000a20218c10 */ /* 0x000fe4000ff3e0ff */
[----:B------:R-:W-:Y:S01]  /*16e0*/  CS2R R34, SRZ ;  /* 0x0000000000227805 */ /* 0x000fe2000001ff00 */
[----:B-1----:R-:W-:-:S05]  /*16f0*/  IMAD.U32 R36, RZ, RZ, UR10 ;  /* 0x0000000aff247e24 */ /* 0x002fca000f8e00ff */
[----:B------:R-:W2:Y:S01]  /*1700*/  @!P0 LDG.E.64 R34, desc[UR12][R26.64] ;  /* 0x0000000c1a228981 */ /* 0x000ea2000c1e1b00 */
[----:B------:R-:W-:Y:S02]  /*1710*/  @!P0 LEA.HI.X.SX32 R36, R36, RZ, 0x1, P1 ;  /* 0x000000ff24248211 */ /* 0x000fe400008f0eff */
[----:B0-----:R-:W-:-:S04]  /*1720*/  @!P0 LEA R30, P1, R33, R30, 0x3 ;  /* 0x0000001e211e8211 */ /* 0x001fc800078218ff */
[----:B------:R-:W-:Y:S02]  /*1730*/  @!P0 LEA.HI.X R31, R33, R31, R36, 0x3, P1 ;  /* 0x0000001f211f8211 */ /* 0x000fe400008f1c24 */
[----:B------:R-:W-:-:S06]  /*1740*/  CS2R R36, SRZ ;  /* 0x0000000000247805 */ /* 0x000fcc000001ff00 */
[----:B------:R-:W2:Y:S01]  /*1750*/  @!P0 LDG.E.64 R36, desc[UR12][R30.64] ;  /* 0x0000000c1e248981 */ /* 0x000ea2000c1e1b00 */
[----:B------:R-:W-:-:S04]  /*1760*/  UIADD3 UR9, UPT, UPT, UR9, 0x10, URZ ;  /* 0x0000001009097890 */ /* 0x000fc8000fffe0ff */
[----:B------:R-:W-:Y:S02]  /*1770*/  UISETP.NE.AND UP1, UPT, UR9, URZ, UPT ;  /* 0x000000ff0900728c */ /* 0x000fe4000bf25270 */
[----:B------:R-:W-:Y:S02]  /*1780*/  ULEA UR10, UR7, UR10, 0x4 ;  /* 0x0000000a070a7291 */ /* 0x000fe4000f8e20ff */
[----:B------:R-:W-:Y:S02]  /*1790*/  ULEA UR11, UR7, UR11, 0x4 ;  /* 0x0000000b070b7291 */ /* 0x000fe4000f8e20ff */
[----:B------:R-:W-:Y:S02]  /*17a0*/  ULEA UR14, UR7, UR14, 0x4 ;  /* 0x0000000e070e7291 */ /* 0x000fe4000f8e20ff */
[----:B------:R-:W-:Y:S02]  /*17b0*/  ULEA UR15, UR7, UR15, 0x4 ;  /* 0x0000000f070f7291 */ /* 0x000fe4000f8e20ff */
[----:B------:R-:W-:-:S02]  /*17c0*/  ULEA UR16, UR7, UR16, 0x4 ;  /* 0x0000001007107291 */ /* 0x000fc4000f8e20ff */
[----:B------:R-:W-:Y:S02]  /*17d0*/  ULEA UR17, UR7, UR17, 0x4 ;  /* 0x0000001107117291 */ /* 0x000fe4000f8e20ff */
        /* <DEDUP_REMOVED lines=9> */
[----:B------:R-:W-:Y:S01]  /*1870*/  ULEA UR5, UR7, UR5, 0x4 ;  /* 0x0000000507057291 */ /* 0x000fe2000f8e20ff */
[----:B-----5:R-:W-:-:S08]  /*1880*/  DADD R2, R2, R4 ;  /* 0x0000000002027229 */ /* 0x020fd00000000004 */
[----:B------:R-:W-:-:S08]  /*1890*/  DADD R2, R2, R6 ;  /* 0x0000000002027229 */ /* 0x000fd00000000006 */
[----:B------:R-:W-:-:S08]  /*18a0*/  DADD R2, R2, R10 ;  /* 0x0000000002027229 */ /* 0x000fd0000000000a */
[----:B---3--:R-:W-:-:S08]  /*18b0*/  DADD R2, R2, R12 ;  /* 0x0000000002027229 */ /* 0x008fd0000000000c */
[----:B------:R-:W-:-:S08]  /*18c0*/  DADD R2, R2, R14 ;  /* 0x0000000002027229 */ /* 0x000fd0000000000e */
[----:B------:R-:W-:-:S08]  /*18d0*/  DADD R2, R2, R16 ;  /* 0x0000000002027229 */ /* 0x000fd00000000010 */
[----:B------:R-:W-:-:S08]  /*18e0*/  DADD R2, R2, R18 ;  /* 0x0000000002027229 */ /* 0x000fd00000000012 */
[----:B----4-:R-:W-:-:S08]  /*18f0*/  DADD R2, R2, R20 ;  /* 0x0000000002027229 */ /* 0x010fd00000000014 */
[----:B------:R-:W-:-:S08]  /*1900*/  DADD R2, R2, R22 ;  /* 0x0000000002027229 */ /* 0x000fd00000000016 */
[----:B------:R-:W-:-:S08]  /*1910*/  DADD R2, R2, R24 ;  /* 0x0000000002027229 */ /* 0x000fd00000000018 */
[----:B--2---:R-:W-:-:S08]  /*1920*/  DADD R2, R2, R28 ;  /* 0x0000000002027229 */ /* 0x004fd0000000001c */
[----:B------:R-:W-:-:S08]  /*1930*/  DADD R2, R2, R34 ;  /* 0x0000000002027229 */ /* 0x000fd00000000022 */
[----:B------:R-:W-:Y:S01]  /*1940*/  DADD R2, R2, R36 ;  /* 0x0000000002027229 */ /* 0x000fe20000000024 */
[----:B------:R-:W-:Y:S10]  /*1950*/  BRA.U UP1, `(.L_x_11) ;  /* 0xfffffff501747547 */ /* 0x000ff4000b83ffff */
.L_x_10:
[----:B------:R-:W-:Y:S05]  /*1960*/  BRA.U !UP0, `(.L_x_9) ;  /* 0x00000009084c7547 */ /* 0x000fea000b800000 */
[----:B------:R-:W0:Y:S01]  /*1970*/  LDCU UR4, c[0x0][0x3a0] ;  /* 0x00007400ff0477ac */ /* 0x000e220008000800 */
[----:B------:R-:W-:Y:S02]  /*1980*/  UISETP.GE.U32.AND UP0, UPT, UR8, 0x8, UPT ;  /* 0x000000080800788c */ /* 0x000fe4000bf06070 */
[----:B0-----:R-:W-:-:S04]  /*1990*/  ULOP3.LUT UR5, UR4, 0x7, URZ, 0xc0, !UPT ;  /* 0x0000000704057892 */ /* 0x001fc8000f8ec0ff */
[----:B------:R-:W-:-:S03]  /*19a0*/  UISETP.NE.AND UP1, UPT, UR5, URZ, UPT ;  /* 0x000000ff0500728c */ /* 0x000fc6000bf25270 */
[----:B------:R-:W-:Y:S08]  /*19b0*/  BRA.U !UP0, `(.L_x_12) ;  /* 0x0000000508407547 */ /* 0x000ff0000b800000 */
[----:B------:R-:W0:Y:S01]  /*19c0*/  @!P0 LDC.64 R20, c[0x0][0x390] ;  /* 0x0000e400ff148b82 */ /* 0x000e220000000a00 */
[C---:B-1----:R-:W-:Y:S02]  /*19d0*/  @!P0 IMAD R5, R0.reuse, UR7, RZ ;  /* 0x0000000700058c24 */ /* 0x042fe4000f8e02ff */
[----:B------:R-:W-:Y:S02]  /*19e0*/  IMAD.U32 R7, RZ, RZ, UR7 ;  /* 0x00000007ff077e24 */ /* 0x000fe4000f8e00ff */
[----:B------:R-:W-:Y:S01]  /*19f0*/  @!P0 VIADD R6, R0, 0x2 ;  /* 0x0000000200068836 */ /* 0x000fe20000000000 */
[----:B------:R-:W-:Y:S01]  /*1a00*/  @!P0 IADD3 R4, P1, PT, R32, R5, RZ ;  /* 0x0000000520048210 */ /* 0x000fe20007f3e0ff */
[----:B------:R-:W-:Y:S01]  /*1a10*/  @!P0 IMAD R7, R0, R7, UR7 ;  /* 0x0000000700078e24 */ /* 0x000fe2000f8e0207 */
[----:B------:R-:W1:Y:S01]  /*1a20*/  @!P0 LDC.64 R18, c[0x0][0x390] ;  /* 0x0000e400ff128b82 */ /* 0x000e620000000a00 */
[----:B------:R-:W-:Y:S01]  /*1a30*/  @!P0 IMAD R17, R6, UR7, RZ ;  /* 0x0000000706118c24 */ /* 0x000fe2000f8e02ff */
[----:B------:R-:W-:-:S06]  /*1a40*/  @!P0 LEA.HI.X.SX32 R5, R5, RZ, 0x1, P1 ;  /* 0x000000ff05058211 */ /* 0x000fcc00008f0eff */
[----:B------:R-:W2:Y:S01]  /*1a50*/  @!P0 LDC.64 R10, c[0x0][0x390] ;  /* 0x0000e400ff0a8b82 */ /* 0x000ea20000000a00 */
[----:B0-----:R-:W-:-:S07]  /*1a60*/  @!P0 LEA R20, P1, R4, R20, 0x3 ;  /* 0x0000001404148211 */ /* 0x001fce00078218ff */
[----:B------:R-:W0:Y:S01]  /*1a70*/  @!P0 LDC.64 R12, c[0x0][0x390] ;  /* 0x0000e400ff0c8b82 */ /* 0x000e220000000a00 */
[----:B------:R-:W-:Y:S02]  /*1a80*/  @!P0 LEA.HI.X R21, R4, R21, R5, 0x3, P1 ;  /* 0x0000001504158211 */ /* 0x000fe400008f1c05 */
[----:B------:R-:W-:Y:S02]  /*1a90*/  CS2R R4, SRZ ;  /* 0x0000000000047805 */ /* 0x000fe4000001ff00 */
[----:B------:R-:W-:-:S04]  /*1aa0*/  @!P0 IADD3 R14, P1, PT, R32, R7, RZ ;  /* 0x00000007200e8210 */ /* 0x000fc80007f3e0ff */
[----:B------:R-:W-:Y:S01]  /*1ab0*/  @!P0 LEA.HI.X.SX32 R7, R7, RZ, 0x1, P1 ;  /* 0x000000ff07078211 */ /* 0x000fe200008f0eff */
[----:B------:R-:W-:Y:S01]  /*1ac0*/  @!P0 VIADD R22, R0, 0x3 ;  /* 0x0000000300168836 */ /* 0x000fe20000000000 */
[C---:B-1----:R-:W-:Y:S01]  /*1ad0*/  @!P0 LEA R18, P1, R14.reuse, R18, 0x3 ;  /* 0x000000120e128211 */ /* 0x042fe200078218ff */
[----:B------:R1:W3:Y:S03]  /*1ae0*/  @!P0 LDG.E.64 R4, desc[UR12][R20.64] ;  /* 0x0000000c14048981 */ /* 0x0002e6000c1e1b00 */
[----:B------:R-:W-:Y:S02]  /*1af0*/  @!P0 LEA.HI.X R19, R14, R19, R7, 0x3, P1 ;  /* 0x000000130e138211 */ /* 0x000fe400008f1c07 */
[----:B------:R-:W-:Y:S01]  /*1b00*/  CS2R R6, SRZ ;  /* 0x0000000000067805 */ /* 0x000fe2000001ff00 */
[----:B------:R-:W4:Y:S01]  /*1b10*/  @!P0 LDC.64 R14, c[0x0][0x390] ;  /* 0x0000e400ff0e8b82 */ /* 0x000f220000000a00 */
[----:B------:R-:W-:Y:S01]  /*1b20*/  @!P0 IADD3 R24, P1, PT, R32, R17, RZ ;  /* 0x0000001120188210 */ /* 0x000fe20007f3e0ff */
[----:B------:R-:W-:-:S03]  /*1b30*/  @!P0 IMAD R23, R22, UR7, RZ ;  /* 0x0000000716178c24 */ /* 0x000fc6000f8e02ff */
[----:B------:R-:W-:Y:S01]  /*1b40*/  @!P0 LEA.HI.X.SX32 R17, R17, RZ, 0x1, P1 ;  /* 0x000000ff11118211 */ /* 0x000fe200008f0eff */
[----:B------:R5:W3:Y:S01]  /*1b50*/  @!P0 LDG.E.64 R6, desc[UR12][R18.64] ;  /* 0x0000000c12068981 */ /* 0x000ae2000c1e1b00 */
[----:B--2---:R-:W-:Y:S01]  /*1b60*/  @!P0 LEA R16, P1, R24, R10, 0x3 ;  /* 0x0000000a18108211 */ /* 0x004fe200078218ff */
[----:B-1----:R-:W1:Y:S01]  /*1b70*/  @!P0 LDC.64 R20, c[0x0][0x390] ;  /* 0x0000e400ff148b82 */ /* 0x002e620000000a00 */
[----:B------:R-:W-:Y:S02]  /*1b80*/  @!P0 VIADD R22, R0, 0x4 ;  /* 0x0000000400168836 */ /* 0x000fe40000000000 */
[----:B------:R-:W-:Y:S02]  /*1b90*/  @!P0 LEA.HI.X R17, R24, R11, R17, 0x3, P1 ;  /* 0x0000000b18118211 */ /* 0x000fe400008f1c11 */
[----:B------:R-:W-:Y:S02]  /*1ba0*/  @!P0 IADD3 R24, P1, PT, R32, R23, RZ ;  /* 0x0000001720188210 */ /* 0x000fe40007f3e0ff */
[----:B------:R-:W-:Y:S01]  /*1bb0*/  CS2R R10, SRZ ;  /* 0x00000000000a7805 */ /* 0x000fe2000001ff00 */
[----:B------:R-:W-:Y:S01]  /*1bc0*/  @!P0 IMAD R25, R22, UR7, RZ ;  /* 0x0000000716198c24 */ /* 0x000fe2000f8e02ff */
[----:B-----5:R-:W2:Y:S01]  /*1bd0*/  @!P0 LDC.64 R18, c[0x0][0x390] ;  /* 0x0000e400ff128b82 */ /* 0x020ea20000000a00 */
[----:B------:R-:W-:Y:S01]  /*1be0*/  @!P0 LEA.HI.X.SX32 R27, R23, RZ, 0x1, P1 ;  /* 0x000000ff171b8211 */ /* 0x000fe200008f0eff */
[----:B------:R-:W-:Y:S01]  /*1bf0*/  @!P0 VIADD R22, R0, 0x5 ;  /* 0x0000000500168836 */ /* 0x000fe20000000000 */
[----:B0-----:R-:W-:Y:S01]  /*1c00*/  @!P0 LEA R26, P1, R24, R12, 0x3 ;  /* 0x0000000c181a8211 */ /* 0x001fe200078218ff */
[----:B------:R0:W5:Y:S01]  /*1c10*/  @!P0 LDG.E.64 R10, desc[UR12][R16.64] ;  /* 0x0000000c100a8981 */ /* 0x000162000c1e1b00 */
[----:B------:R-:W-:Y:S01]  /*1c20*/  @!P0 IADD3 R23, P2, PT, R32, R25, RZ ;  /* 0x0000001920178210 */ /* 0x000fe20007f5e0ff */
[----:B------:R-:W-:Y:S01]  /*1c30*/  @!P0 IMAD R29, R22, UR7, RZ ;  /* 0x00000007161d8c24 */ /* 0x000fe2000f8e02ff */
[----:B------:R-:W-:-:S02]  /*1c40*/  @!P0 LEA.HI.X R27, R24, R13, R27, 0x3, P1 ;  /* 0x0000000d181b8211 */ /* 0x000fc400008f1c1b */
[----:B------:R-:W-:Y:S02]  /*1c50*/  CS2R R12, SRZ ;  /* 0x00000000000c7805 */ /* 0x000fe4000001ff00 */
[----:B------:R-:W-:Y:S02]  /*1c60*/  @!P0 LEA.HI.X.SX32 R28, R25, RZ, 0x1, P2 ;  /* 0x000000ff191c8211 */ /* 0x000fe400010f0eff */
[C---:B----4-:R-:W-:Y:S01]  /*1c70*/  @!P0 LEA R22, P1, R23.reuse, R14, 0x3 ;  /* 0x0000000e17168211 */ /* 0x050fe200078218ff */
[----:B0-----:R-:W0:Y:S03]  /*1c80*/  @!P0 LDC.64 R16, c[0x0][0x390] ;  /* 0x0000e400ff108b82 */ /* 0x001e260000000a00 */
[----:B------:R-:W-:Y:S01]  /*1c90*/  @!P0 LEA.HI.X R23, R23, R15, R28, 0x3, P1 ;  /* 0x0000000f17178211 */ /* 0x000fe200008f1c1c */
[----:B------:R4:W5:Y:S01]  /*1ca0*/  @!P0 LDG.E.64 R12, desc[UR12][R26.64] ;  /* 0x0000000c1a0c8981 */ /* 0x000962000c1e1b00 */
[----:B------:R-:W-:Y:S01]  /*1cb0*/  @!P0 VIADD R24, R0, 0x6 ;  /* 0x0000000600188836 */ /* 0x000fe20000000000 */
[----:B------:R-:W-:-:S02]  /*1cc0*/  @!P0 IADD3 R25, P1, PT, R32, R29, RZ ;  /* 0x0000001d20198210 */ /* 0x000fc40007f3e0ff */
[----:B------:R-:W-:Y:S01]  /*1cd0*/  CS2R R14, SRZ ;  /* 0x00000000000e7805 */ /* 0x000fe2000001ff00 */
[----:B------:R-:W-:Y:S01]  /*1ce0*/  @!P0 IMAD R31, R24, UR7, RZ ;  /* 0x00000007181f8c24 */ /* 0x000fe2000f8e02ff */
[----:B------:R-:W-:Y:S02]  /*1cf0*/  @!P0 LEA.HI.X.SX32 R30, R29, RZ, 0x1, P1 ;  /* 0x000000ff1d1e8211 */ /* 0x000fe400008f0eff */
[C---:B-1----:R-:W-:Y:S01]  /*1d00*/  @!P0 LEA R24, P1, R25.reuse, R20, 0x3 ;  /* 0x0000001419188211 */ /* 0x042fe200078218ff */
[----:B------:R-:W-:Y:S01]  /*1d10*/  @!P0 VIADD R28, R0, 0x7 ;  /* 0x00000007001c8836 */ /* 0x000fe20000000000 */
[----:B------:R0:W5:Y:S01]  /*1d20*/  @!P0 LDG.E.64 R14, desc[UR12][R22.64] ;  /* 0x0000000c160e8981 */ /* 0x000162000c1e1b00 */
[----:B----4-:R-:W-:Y:S02]  /*1d30*/  @!P0 IADD3 R27, P2, PT, R32, R31, RZ ;  /* 0x0000001f201b8210 */ /* 0x010fe40007f5e0ff */
[----:B------:R-:W-:Y:S02]  /*1d40*/  @!P0 LEA.HI.X R25, R25, R21, R30, 0x3, P1 ;  /* 0x0000001519198211 */ /* 0x000fe400008f1c1e */
[----:B------:R-:W-:Y:S01]  /*1d50*/  CS2R R20, SRZ ;  /* 0x0000000000147805 */ /* 0x000fe2000001ff00 */
[----:B------:R-:W-:Y:S01]  /*1d60*/  @!P0 IMAD R29, R28, UR7, RZ ;  /* 0x000000071c1d8c24 */ /* 0x000fe2000f8e02ff */
[----:B------:R-:W-:-:S02]  /*1d70*/  @!P0 LEA.HI.X.SX32 R30, R31, RZ, 0x1, P2 ;  /* 0x000000ff1f1e8211 */ /* 0x000fc400010f0eff */
[C---:B--2---:R-:W-:Y:S02]  /*1d80*/  @!P0 LEA R26, P1, R27.reuse, R18, 0x3 ;  /* 0x000000121b1a8211 */ /* 0x044fe400078218ff */
[----:B------:R-:W2:Y:S01]  /*1d90*/  @!P0 LDG.E.64 R20, desc[UR12][R24.64] ;  /* 0x0000000c18148981 */ /* 0x000ea2000c1e1b00 */
[----:B------:R-:W-:Y:S02]  /*1da0*/  @!P0 IADD3 R28, P2, PT, R32, R29, RZ ;  /* 0x0000001d201c8210 */ /* 0x000fe40007f5e0ff */
[----:B------:R-:W-:Y:S02]  /*1db0*/  @!P0 LEA.HI.X R27, R27, R19, R30, 0x3, P1 ;  /* 0x000000131b1b8211 */ /* 0x000fe400008f1c1e */
[----:B------:R-:W-:Y:S02]  /*1dc0*/  CS2R R18, SRZ ;  /* 0x0000000000127805 */ /* 0x000fe4000001ff00 */
[----:B------:R-:W-:Y:S02]  /*1dd0*/  @!P0 LEA.HI.X.SX32 R29, R29, RZ, 0x1, P2 ;  /* 0x000000ff1d1d8211 */ /* 0x000fe400010f0eff */
[----:B0-----:R-:W-:-:S02]  /*1de0*/  @!P0 LEA R22, P1, R28, R16, 0x3 ;  /* 0x000000101c168211 */ /* 0x001fc400078218ff */
[----:B------:R-:W4:Y:S02]  /*1df0*/  @!P0 LDG.E.64 R18, desc[UR12][R26.64] ;  /* 0x0000000c1a128981 */ /* 0x000f24000c1e1b00 */
[----:B------:R-:W-:Y:S02]  /*1e00*/  @!P0 LEA.HI.X R23, R28, R17, R29, 0x3, P1 ;  /* 0x000000111c178211 */ /* 0x000fe400008f1c1d */
[----:B------:R-:W-:-:S06]  /*1e10*/  CS2R R16, SRZ ;  /* 0x0000000000107805 */ /* 0x000fcc000001ff00 */
[----:B------:R-:W4:Y:S01]  /*1e20*/  @!P0 LDG.E.64 R16, desc[UR12][R22.64] ;  /* 0x0000000c16108981 */ /* 0x000f22000c1e1b00 */
[----:B------:R-:W-:Y:S01]  /*1e30*/  VIADD R0, R0, 0x8 ;  /* 0x0000000800007836 */ /* 0x000fe20000000000 */
[----:B---3--:R-:W-:-:S08]  /*1e40*/  DADD R4, R2, R4 ;  /* 0x0000000002047229 */ /* 0x008fd00000000004 */
[----:B------:R-:W-:-:S08]  /*1e50*/  DADD R4, R4, R6 ;  /* 0x0000000004047229 */ /* 0x000fd00000000006 */
[----:B-----5:R-:W-:-:S08]  /*1e60*/  DADD R4, R4, R10 ;  /* 0x0000000004047229 */ /* 0x020fd0000000000a */
[----:B------:R-:W-:-:S08]  /*1e70*/  DADD R4, R4, R12 ;  /* 0x0000000004047229 */ /* 0x000fd0000000000c */
[----:B------:R-:W-:-:S08]  /*1e80*/  DADD R4, R4, R14 ;  /* 0x0000000004047229 */ /* 0x000fd0000000000e */
[----:B--2---:R-:W-:-:S08]  /*1e90*/  DADD R4, R4, R20 ;  /* 0x0000000004047229 */ /* 0x004fd00000000014 */
[----:B----4-:R-:W-:-:S08]  /*1ea0*/  DADD R4, R4, R18 ;  /* 0x0000000004047229 */ /* 0x010fd00000000012 */
[----:B------:R-:W-:-:S11]  /*1eb0*/  DADD R2, R4, R16 ;  /* 0x0000000004027229 */ /* 0x000fd60000000010 */
.L_x_12:
[----:B------:R-:W-:Y:S05]  /*1ec0*/  BRA.U !UP1, `(.L_x_9) ;  /* 0x0000000109f47547 */ /* 0x000fea000b800000 */
[----:B------:R-:W-:Y:S02]  /*1ed0*/  UISETP.GE.U32.AND UP0, UPT, UR5, 0x4, UPT ;  /* 0x000000040500788c */ /* 0x000fe4000bf06070 */
[----:B------:R-:W-:-:S04]  /*1ee0*/  ULOP3.LUT UR4, UR4, 0x3, URZ, 0xc0, !UPT ;  /* 0x0000000304047892 */ /* 0x000fc8000f8ec0ff */
        /* <DEDUP_REMOVED lines=10> */
[----:B------:R-:W-:Y:S01]  /*1f90*/  @!P0 LEA.HI.X.SX32 R11, R5, RZ, 0x1, P1 ;  /* 0x000000ff050b8211 */ /* 0x000fe200008f0eff */
[----:B------:R-:W-:-:S05]  /*1fa0*/  @!P0 VIADD R21, R0, 0x3 ;  /* 0x0000000300158836 */ /* 0x000fca0000000000 */
[----:B------:R-:W2:Y:S01]  /*1fb0*/  @!P0 LDC.64 R6, c[0x0][0x390] ;  /* 0x0000e400ff068b82 */ /* 0x000ea20000000a00 */
[----:B0-----:R-:W-:-:S07]  /*1fc0*/  @!P0 LEA R14, P1, R10, R14, 0x3 ;  /* 0x0000000e0a0e8211 */ /* 0x001fce00078218ff */
[----:B------:R-:W0:Y:S01]  /*1fd0*/  @!P0 LDC.64 R4, c[0x0][0x390] ;  /* 0x0000e400ff048b82 */ /* 0x000e220000000a00 */
[----:B------:R-:W-:Y:S02]  /*1fe0*/  @!P0 LEA.HI.X R15, R10, R15, R11, 0x3, P1 ;  /* 0x0000000f0a0f8211 */ /* 0x000fe400008f1c0b */
[----:B------:R-:W-:Y:S02]  /*1ff0*/  CS2R R10, SRZ ;  /* 0x00000000000a7805 */ /* 0x000fe4000001ff00 */
[----:B------:R-:W-:-:S04]  /*2000*/  @!P0 IADD3 R16, P1, PT, R32, R17, RZ ;  /* 0x0000001120108210 */ /* 0x000fc80007f3e0ff */
[----:B------:R-:W-:Y:S01]  /*2010*/  @!P0 LEA.HI.X.SX32 R17, R17, RZ, 0x1, P1 ;  /* 0x000000ff11118211 */ /* 0x000fe200008f0eff */
[----:B------:R0:W3:Y:S01]  /*2020*/  @!P0 LDG.E.64 R10, desc[UR12][R14.64] ;  /* 0x0000000c0e0a8981 */ /* 0x0000e2000c1e1b00 */
[----:B-1----:R-:W-:Y:S02]  /*2030*/  @!P0 LEA R12, P1, R16, R12, 0x3 ;  /* 0x0000000c100c8211 */ /* 0x002fe400078218ff */
[----:B------:R-:W-:Y:S02]  /*2040*/  @!P0 IADD3 R20, P2, PT, R32, R19, RZ ;  /* 0x0000001320148210 */ /* 0x000fe40007f5e0ff */
[----:B------:R-:W-:Y:S02]  /*2050*/  @!P0 LEA.HI.X R13, R16, R13, R17, 0x3, P1 ;  /* 0x0000000d100d8211 */ /* 0x000fe400008f1c11 */
[----:B------:R-:W-:Y:S01]  /*2060*/  CS2R R16, SRZ ;  /* 0x0000000000107805 */ /* 0x000fe2000001ff00 */
[----:B------:R-:W-:Y:S01]  /*2070*/  @!P0 IMAD R21, R21, UR7, RZ ;  /* 0x0000000715158c24 */ /* 0x000fe2000f8e02ff */
[----:B------:R-:W-:-:S02]  /*2080*/  @!P0 LEA.HI.X.SX32 R19, R19, RZ, 0x1, P2 ;  /* 0x000000ff13138211 */ /* 0x000fc400010f0eff */
[----:B--2---:R-:W-:Y:S02]  /*2090*/  @!P0 LEA R18, P1, R20, R6, 0x3 ;  /* 0x0000000614128211 */ /* 0x004fe400078218ff */
        /* <DEDUP_REMOVED lines=9> */
[----:B------:R-:W5:Y:S01]  /*2130*/  @!P0 LDG.E.64 R4, desc[UR12][R14.64] ;  /* 0x0000000c0e048981 */ /* 0x000f62000c1e1b00 */
[----:B------:R-:W-:Y:S01]  /*2140*/  VIADD R0, R0, 0x4 ;  /* 0x0000000400007836 */ /* 0x000fe20000000000 */
[----:B---3--:R-:W-:-:S08]  /*2150*/  DADD R10, R2, R10 ;  /* 0x00000000020a7229 */ /* 0x008fd0000000000a */
[----:B--2---:R-:W-:-:S08]  /*2160*/  DADD R10, R10, R16 ;  /* 0x000000000a0a7229 */ /* 0x004fd00000000010 */
[----:B----4-:R-:W-:-:S08]  /*2170*/  DADD R6, R10, R6 ;  /* 0x000000000a067229 */ /* 0x010fd00000000006 */
[----:B-----5:R-:W-:-:S11]  /*2180*/  DADD R2, R6, R4 ;  /* 0x0000000006027229 */ /* 0x020fd60000000004 */
.L_x_13:
[----:B------:R-:W-:Y:S05]  /*2190*/  BRA.U !UP1, `(.L_x_9) ;  /* 0x0000000109407547 */ /* 0x000fea000b800000 */
[----:B------:R-:W0:Y:S01]  /*21a0*/  LDCU.64 UR8, c[0x0][0x398] ;  /* 0x00007300ff0877ac */ /* 0x000e220008000a00 */
[----:B------:R-:W-:Y:S01]  /*21b0*/  UIADD3 UR4, UPT, UPT, -UR4, URZ, URZ ;  /* 0x000000ff04047290 */ /* 0x000fe2000fffe1ff */
[----:B0-----:R-:W-:-:S04]  /*21c0*/  IMAD R0, R0, UR9, RZ ;  /* 0x0000000900007c24 */ /* 0x001fc8000f8e02ff */
[----:B------:R-:W-:-:S07]  /*21d0*/  IMAD R11, R0, UR8, RZ ;  /* 0x00000008000b7c24 */ /* 0x000fce000f8e02ff */
.L_x_14:
[----:B-1----:R-:W0:Y:S01]  /*21e0*/  @!P0 LDC.64 R6, c[0x0][0x390] ;  /* 0x0000e400ff068b82 */ /* 0x002e220000000a00 */
[----:B------:R-:W-:-:S04]  /*21f0*/  @!P0 IADD3 R0, P1, PT, R32, R11, RZ ;  /* 0x0000000b20008210 */ /* 0x000fc80007f3e0ff */
[----:B------:R-:W-:Y:S02]  /*2200*/  @!P0 LEA.HI.X.SX32 R4, R11, RZ, 0x1, P1 ;  /* 0x000000ff0b048211 */ /* 0x000fe400008f0eff */
[----:B0-----:R-:W-:-:S04]  /*2210*/  @!P0 LEA R6, P1, R0, R6, 0x3 ;  /* 0x0000000600068211 */ /* 0x001fc800078218ff */
[----:B------:R-:W-:Y:S02]  /*2220*/  @!P0 LEA.HI.X R7, R0, R7, R4, 0x3, P1 ;  /* 0x0000000700078211 */ /* 0x000fe400008f1c04 */
[----:B------:R-:W-:-:S06]  /*2230*/  CS2R R4, SRZ ;  /* 0x0000000000047805 */ /* 0x000fcc000001ff00 */
[----:B------:R-:W2:Y:S01]  /*2240*/  @!P0 LDG.E.64 R4, desc[UR12][R6.64] ;  /* 0x0000000c06048981 */ /* 0x000ea2000c1e1b00 */
[----:B------:R-:W-:Y:S01]  /*2250*/  UIADD3 UR4, UPT, UPT, UR4, 0x1, URZ ;  /* 0x0000000104047890 */ /* 0x000fe2000fffe0ff */
[----:B------:R-:W-:-:S03]  /*2260*/  VIADD R11, R11, UR7 ;  /* 0x000000070b0b7c36 */ /* 0x000fc60008000000 */
[----:B------:R-:W-:Y:S01]  /*2270*/  UISETP.NE.AND UP0, UPT, UR4, URZ, UPT ;  /* 0x000000ff0400728c */ /* 0x000fe2000bf05270 */
[----:B--2---:R-:W-:-:S08]  /*2280*/  DADD R2, R4, R2 ;  /* 0x0000000004027229 */ /* 0x004fd00000000002 */
[----:B------:R-:W-:Y:S05]  /*2290*/  BRA.U UP0, `(.L_x_14) ;  /* 0xfffffffd00d07547 */ /* 0x000fea000b83ffff */
.L_x_9:
[----:B------:R-:W0:Y:S02]  /*22a0*/  LDC R0, c[0x0][0x3a0] ;  /* 0x0000e800ff007b82 */ /* 0x000e240000000800 */
[----:B0-----:R-:W-:-:S13]  /*22b0*/  ISETP.GE.AND P0, PT, R0, 0x1, PT ;  /* 0x000000010000780c */ /* 0x001fda0003f06270 */
[----:B------:R-:W-:-:S14]  /*22c0*/  DSETP.EQ.OR P0, PT, R2, RZ, !P0 ;  /* 0x000000ff0200722a */ /* 0x000fdc0004702400 */
[----:B------:R-:W-:Y:S05]  /*22d0*/  @P0 EXIT ;  /* 0x000000000000094d */ /* 0x000fea0003800000 */
[----:B------:R-:W0:Y:S01]  /*22e0*/  LDCU UR4, c[0x0][0x398] ;  /* 0x00007300ff0477ac */ /* 0x000e220008000800 */
[C---:B------:R-:W-:Y:S01]  /*22f0*/  ISETP.GE.U32.AND P1, PT, R0.reuse, 0x8, PT ;  /* 0x000000080000780c */ /* 0x040fe20003f26070 */
[----:B------:R-:W-:Y:S01]  /*2300*/  IMAD.MOV.U32 R13, RZ, RZ, RZ ;  /* 0x000000ffff0d7224 */ /* 0x000fe200078e00ff */
[----:B------:R-:W-:Y:S01]  /*2310*/  LOP3.LUT R10, R0, 0x7, RZ, 0xc0, !PT ;  /* 0x00000007000a7812 */ /* 0x000fe200078ec0ff */
[----:B0-----:R-:W-:-:S05]  /*2320*/  IMAD R12, R9, UR4, R8 ;  /* 0x00000004090c7c24 */ /* 0x001fca000f8e0208 */
[----:B------:R-:W-:-:S04]  /*2330*/  ISETP.GE.AND P0, PT, R12, UR7, PT ;  /* 0x000000070c007c0c */ /* 0x000fc8000bf06270 */
[----:B------:R-:W-:Y:S01]  /*2340*/  ISETP.LT.OR P0, PT, R12, RZ, P0 ;  /* 0x000000ff0c00720c */ /* 0x000fe20000701670 */
[----:B------:R-:W-:-:S12]  /*2350*/  @!P1 BRA `(.L_x_15) ;  /* 0x0000000c00c49947 */ /* 0x000fd80003800000 */
[----:B------:R-:W-:Y:S01]  /*2360*/  LOP3.LUT R13, R0, 0x7ffffff8, RZ, 0xc0, !PT ;  /* 0x7ffffff8000d7812 */ /* 0x000fe200078ec0ff */
[----:B------:R-:W-:Y:S01]  /*2370*/  USHF.L.U32 UR6, UR7, 0x1, URZ ;  /* 0x0000000107067899 */ /* 0x000fe200080006ff */
[----:B------:R-:W0:Y:S03]  /*2380*/  LDCU.64 UR16, c[0x0][0x390] ;  /* 0x00007200ff1077ac */ /* 0x000e260008000a00 */
[----:B------:R-:W-:Y:S01]  /*2390*/  IMAD.MOV R11, RZ, RZ, -R13 ;  /* 0x000000ffff0b7224 */ /* 0x000fe200078e0a0d */
[----:B------:R-:W-:Y:S02]  /*23a0*/  UIMAD UR8, UR7, 0x3, URZ ;  /* 0x00000003070878a4 */ /* 0x000fe4000f8e02ff */
[----:B------:R-:W-:Y:S02]  /*23b0*/  USHF.L.U32 UR9, UR7, 0x2, URZ ;  /* 0x0000000207097899 */ /* 0x000fe400080006ff */
[----:B------:R-:W-:-:S02]  /*23c0*/  UIMAD UR10, UR7, 0x5, URZ ;  /* 0x00000005070a78a4 */ /* 0x000fc4000f8e02ff */
[----:B------:R-:W-:Y:S02]  /*23d0*/  UIMAD UR11, UR7, 0x6, URZ ;  /* 0x00000006070b78a4 */ /* 0x000fe4000f8e02ff */
[----:B------:R-:W-:Y:S01]  /*23e0*/  UIMAD UR14, UR7, 0x7, URZ ;  /* 0x00000007070e78a4 */ /* 0x000fe2000f8e02ff */
[----:B------:R-:W-:Y:S01]  /*23f0*/  UMOV UR4, URZ ;  /* 0x000000ff00047c82 */ /* 0x000fe20008000000 */
[----:B------:R-:W-:-:S10]  /*2400*/  UMOV UR5, UR7 ;  /* 0x0000000700057c82 */ /* 0x000fd40008000000 */
.L_x_34:
[----:B------:R-:W-:Y:S04]  /*2410*/  BSSY.RECONVERGENT B1, `(.L_x_16) ;  /* 0x00000da000017945 */ /* 0x000fe80003800200 */
[----:B--2---:R-:W-:Y:S05]  /*2420*/  @P0 BRA `(.L_x_17) ;  /* 0x0000000c00600947 */ /* 0x004fea0003800000 */
[----:B-1----:R-:W-:Y:S01]  /*2430*/  IMAD.U32 R5, RZ, RZ, UR4 ;  /* 0x00000004ff057e24 */ /* 0x002fe2000f8e00ff */
[----:B------:R-:W-:-:S04]  /*2440*/  IADD3 R0, P1, PT, R12, UR4, RZ ;  /* 0x000000040c007c10 */ /* 0x000fc8000ff3e0ff */
[----:B------:R-:W-:Y:S02]  /*2450*/  LEA.HI.X.SX32 R5, R5, RZ, 0x1, P1 ;  /* 0x000000ff05057211 */ /* 0x000fe400008f0eff */
[----:B0-----:R-:W-:-:S04]  /*2460*/  LEA R14, P1, R0, UR16, 0x3 ;  /* 0x00000010000e7c11 */ /* 0x001fc8000f8218ff */
[----:B------:R-:W-:-:S05]  /*2470*/  LEA.HI.X R15, R0, UR17, R5, 0x3, P1 ;  /* 0x00000011000f7c11 */ /* 0x000fca00088f1c05 */
[----:B------:R-:W2:Y:S01]  /*2480*/  LDG.E.64 R22, desc[UR12][R14.64] ;  /* 0x0000000c0e167981 */ /* 0x000ea2000c1e1b00 */
[----:B------:R-:W0:Y:S01]  /*2490*/  MUFU.RCP64H R5, R3 ;  /* 0x0000000300057308 */ /* 0x000e220000001800 */
[----:B------:R-:W-:Y:S01]  /*24a0*/  IMAD.MOV.U32 R4, RZ, RZ, 0x1 ;  /* 0x00000001ff047424 */ /* 0x000fe200078e00ff */
[----:B------:R-:W-:Y:S05]  /*24b0*/  BSSY.RECONVERGENT B2, `(.L_x_18) ;  /* 0x0000011000027945 */ /* 0x000fea0003800200 */
[----:B0-----:R-:W-:-:S08]  /*24c0*/  DFMA R6, R4, -R2, 1 ;  /* 0x3ff000000406742b */ /* 0x001fd00000000802 */
[----:B------:R-:W-:-:S08]  /*24d0*/  DFMA R6, R6, R6, R6 ;  /* 0x000000060606722b */ /* 0x000fd00000000006 */
[----:B------:R-:W-:-:S08]  /*24e0*/  DFMA R6, R4, R6, R4 ;  /* 0x000000060406722b */ /* 0x000fd00000000004 */
[----:B------:R-:W-:-:S08]  /*24f0*/  DFMA R4, R6, -R2, 1 ;  /* 0x3ff000000604742b */ /* 0x000fd00000000802 */
[----:B------:R-:W-:-:S08]  /*2500*/  DFMA R4, R6, R4, R6 ;  /* 0x000000040604722b */ /* 0x000fd00000000006 */
[----:B--2---:R-:W-:Y:S01]  /*2510*/  DMUL R6, R22, R4 ;  /* 0x0000000416067228 */ /* 0x004fe20000000000 */
[----:B------:R-:W-:-:S07]  /*2520*/  FSETP.GEU.AND P2, PT, |R23|, 6.5827683646048100446e-37, PT ;  /* 0x036000001700780b */ /* 0x000fce0003f4e200 */
[----:B------:R-:W-:-:S08]  /*2530*/  DFMA R8, R6, -R2, R22 ;  /* 0x800000020608722b */ /* 0x000fd00000000016 */
[----:B------:R-:W-:-:S10]  /*2540*/  DFMA R4, R4, R8, R6 ;  /* 0x000000080404722b */ /* 0x000fd40000000006 */
[----:B------:R-:W-:-:S05]  /*2550*/  FFMA R0, RZ, R3, R5 ;  /* 0x00000003ff007223 */ /* 0x000fca0000000005 */
[----:B------:R-:W-:-:S13]  /*2560*/  FSETP.GT.AND P1, PT, |R0|, 1.469367938527859385e-39, PT ;  /* 0x001000000000780b */ /* 0x000fda0003f24200 */
[----:B------:R-:W-:Y:S05]  /*2570*/  @P1 BRA P2, `(.L_x_19) ;  /* 0x0000000000101947 */ /* 0x000fea0001000000 */
[----:B------:R-:W-:Y:S01]  /*2580*/  IMAD.MOV.U32 R20, RZ, RZ, R2 ;  /* 0x000000ffff147224 */ /* 0x000fe200078e0002 */
[----:B------:R-:W-:Y:S01]  /*2590*/  MOV R0, 0x25c0 ;  /* 0x000025c000007802 */ /* 0x000fe20000000f00 */
[----:B------:R-:W-:-:S07]  /*25a0*/  IMAD.MOV.U32 R21, RZ, RZ, R3 ;  /* 0x000000ffff157224 */ /* 0x000fce00078e0003 */
[----:B------:R-:W-:Y:S05]  /*25b0*/  CALL.REL.NOINC `($__internal_0_$__cuda_sm20_div_rn_f64_full) ;  /* 0x0000001800987944 */ /* 0x000fea0003c00000 */
.L_x_19:
[----:B------:R-:W-:Y:S05]  /*25c0*/  BSYNC.RECONVERGENT B2 ;  /* 0x0000000000027941 */ /* 0x000fea0003800200 */
.L_x_18:
[----:B------:R-:W-:Y:S01]  /*25d0*/  IMAD.U32 R7, RZ, RZ, UR5 ;  /* 0x00000005ff077e24 */ /* 0x000fe2000f8e00ff */
[----:B------:R-:W-:Y:S01]  /*25e0*/  IADD3 R0, P1, PT, R12, UR5, RZ ;  /* 0x000000050c007c10 */ /* 0x000fe2000ff3e0ff */
[----:B------:R0:W-:Y:S03]  /*25f0*/  STG.E.64 desc[UR12][R14.64], R4 ;  /* 0x000000040e007986 */ /* 0x0001e6000c101b0c */
[----:B------:R-:W-:Y:S02]  /*2600*/  LEA.HI.X.SX32 R7, R7, RZ, 0x1, P1 ;  /* 0x000000ff07077211 */ /* 0x000fe400008f0eff */
[----:B------:R-:W-:-:S04]  /*2610*/  LEA R8, P1, R0, UR16, 0x3 ;  /* 0x0000001000087c11 */ /* 0x000fc8000f8218ff */
[----:B------:R-:W-:-:S05]  /*2620*/  LEA.HI.X R9, R0, UR17, R7, 0x3, P1 ;  /* 0x0000001100097c11 */ /* 0x000fca00088f1c07 */
[----:B------:R-:W2:Y:S01]  /*2630*/  LDG.E.64 R22, desc[UR12][R8.64] ;  /* 0x0000000c08167981 */ /* 0x000ea2000c1e1b00 */
[----:B------:R-:W1:Y:S01]  /*2640*/  MUFU.RCP64H R7, R3 ;  /* 0x0000000300077308 */ /* 0x000e620000001800 */
[----:B------:R-:W-:Y:S01]  /*2650*/  IMAD.MOV.U32 R6, RZ, RZ, 0x1 ;  /* 0x00000001ff067424 */ /* 0x000fe200078e00ff */
[----:B------:R-:W-:Y:S05]  /*2660*/  BSSY.RECONVERGENT B2, `(.L_x_20) ;  /* 0x0000011000027945 */ /* 0x000fea0003800200 */
[----:B-1----:R-:W-:-:S08]  /*2670*/  DFMA R16, R6, -R2, 1 ;  /* 0x3ff000000610742b */ /* 0x002fd00000000802 */
[----:B------:R-:W-:-:S08]  /*2680*/  DFMA R16, R16, R16, R16 ;  /* 0x000000101010722b */ /* 0x000fd00000000010 */
[----:B------:R-:W-:-:S08]  /*2690*/  DFMA R16, R6, R16, R6 ;  /* 0x000000100610722b */ /* 0x000fd00000000006 */
[----:B------:R-:W-:-:S08]  /*26a0*/  DFMA R6, R16, -R2, 1 ;  /* 0x3ff000001006742b */ /* 0x000fd00000000802 */
[----:B------:R-:W-:-:S08]  /*26b0*/  DFMA R18, R16, R6, R16 ;  /* 0x000000061012722b */ /* 0x000fd00000000010 */
[----:B--2---:R-:W-:Y:S01]  /*26c0*/  DMUL R6, R18, R22 ;  /* 0x0000001612067228 */ /* 0x004fe20000000000 */
[----:B------:R-:W-:-:S07]  /*26d0*/  FSETP.GEU.AND P2, PT, |R23|, 6.5827683646048100446e-37, PT ;  /* 0x036000001700780b */ /* 0x000fce0003f4e200 */
[----:B------:R-:W-:-:S08]  /*26e0*/  DFMA R16, R6, -R2, R22 ;  /* 0x800000020610722b */ /* 0x000fd00000000016 */
[----:B0-----:R-:W-:-:S10]  /*26f0*/  DFMA R4, R18, R16, R6 ;  /* 0x000000101204722b */ /* 0x001fd40000000006 */
[----:B------:R-:W-:-:S05]  /*2700*/  FFMA R0, RZ, R3, R5 ;  /* 0x00000003ff007223 */ /* 0x000fca0000000005 */
[----:B------:R-:W-:-:S13]  /*2710*/  FSETP.GT.AND P1, PT, |R0|, 1.469367938527859385e-39, PT ;  /* 0x001000000000780b */ /* 0x000fda0003f24200 */
[----:B------:R-:W-:Y:S05]  /*2720*/  @P1 BRA P2, `(.L_x_21) ;  /* 0x0000000000101947 */ /* 0x000fea0001000000 */
[----:B------:R-:W-:Y:S01]  /*2730*/  IMAD.MOV.U32 R20, RZ, RZ, R2 ;  /* 0x000000ffff147224 */ /* 0x000fe200078e0002 */
[----:B------:R-:W-:Y:S01]  /*2740*/  MOV R0, 0x2770 ;  /* 0x0000277000007802 */ /* 0x000fe20000000f00 */
[----:B------:R-:W-:-:S07]  /*2750*/  IMAD.MOV.U32 R21, RZ, RZ, R3 ;  /* 0x000000ffff157224 */ /* 0x000fce00078e0003 */
[----:B------:R-:W-:Y:S05]  /*2760*/  CALL.REL.NOINC `($__internal_0_$__cuda_sm20_div_rn_f64_full) ;  /* 0x00000018002c7944 */ /* 0x000fea0003c00000 */
.L_x_21:
[----:B------:R-:W-:Y:S05]  /*2770*/  BSYNC.RECONVERGENT B2 ;  /* 0x0000000000027941 */ /* 0x000fea0003800200 */
.L_x_20:
        /* <DEDUP_REMOVED lines=26> */
.L_x_23:
[----:B------:R-:W-:Y:S05]  /*2920*/  BSYNC.RECONVERGENT B2 ;  /* 0x0000000000027941 */ /* 0x000fea0003800200 */
.L_x_22:
        /* <DEDUP_REMOVED lines=26> */
.L_x_25:
[----:B------:R-:W-:Y:S05]  /*2ad0*/  BSYNC.RECONVERGENT B2 ;  /* 0x0000000000027941 */ /* 0x000fea0003800200 */
.L_x_24:
        /* <DEDUP_REMOVED lines=26> */
.L_x_27:
[----:B------:R-:W-:Y:S05]  /*2c80*/  BSYNC.RECONVERGENT B2 ;  /* 0x0000000000027941 */ /* 0x000fea0003800200 */
.L_x_26:
        /* <DEDUP_REMOVED lines=26> */
.L_x_29:
[----:B------:R-:W-:Y:S05]  /*2e30*/  BSYNC.RECONVERGENT B2 ;  /* 0x0000000000027941 */ /* 0x000fea0003800200 */
.L_x_28:
        /* <DEDUP_REMOVED lines=26> */
.L_x_31:
[----:B------:R-:W-:Y:S05]  /*2fe0*/  BSYNC.RECONVERGENT B2 ;  /* 0x0000000000027941 */ /* 0x000fea0003800200 */
.L_x_30:
        /* <DEDUP_REMOVED lines=26> */
.L_x_33:
[----:B------:R-:W-:Y:S05]  /*3190*/  BSYNC.RECONVERGENT B2 ;  /* 0x0000000000027941 */ /* 0x000fea0003800200 */
.L_x_32:
[----:B------:R2:W-:Y:S02]  /*31a0*/  STG.E.64 desc[UR12][R8.64], R4 ;  /* 0x0000000408007986 */ /* 0x0005e4000c101b0c */
.L_x_17:
[----:B0-----:R-:W-:Y:S05]  /*31b0*/  BSYNC.RECONVERGENT B1 ;  /* 0x0000000000017941 */ /* 0x001fea0003800200 */
.L_x_16:
[----:B------:R-:W-:Y:S01]  /*31c0*/  VIADD R11, R11, 0x8 ;  /* 0x000000080b0b7836 */ /* 0x000fe20000000000 */
[----:B------:R-:W-:Y:S02]  /*31d0*/  ULEA UR5, UR7, UR5, 0x3 ;  /* 0x0000000507057291 */ /* 0x000fe4000f8e18ff */
[----:B------:R-:W-:Y:S02]  /*31e0*/  ULEA UR6, UR7, UR6, 0x3 ;  /* 0x0000000607067291 */ /* 0x000fe4000f8e18ff */
[----:B------:R-:W-:Y:S01]  /*31f0*/  ISETP.NE.AND P1, PT, R11, RZ, PT ;  /* 0x000000ff0b00720c */ /* 0x000fe20003f25270 */
[----:B------:R-:W-:Y:S02]  /*3200*/  ULEA UR8, UR7, UR8, 0x3 ;  /* 0x0000000807087291 */ /* 0x000fe4000f8e18ff */
[----:B------:R-:W-:Y:S02]  /*3210*/  ULEA UR9, UR7, UR9, 0x3 ;  /* 0x0000000907097291 */ /* 0x000fe4000f8e18ff */
[----:B------:R-:W-:-:S02]  /*3220*/  ULEA UR10, UR7, UR10, 0x3 ;  /* 0x0000000a070a7291 */ /* 0x000fc4000f8e18ff */
[----:B------:R-:W-:Y:S02]  /*3230*/  ULEA UR11, UR7, UR11, 0x3 ;  /* 0x0000000b070b7291 */ /* 0x000fe4000f8e18ff */
[----:B------:R-:W-:Y:S02]  /*3240*/  ULEA UR14, UR7, UR14, 0x3 ;  /* 0x0000000e070e7291 */ /* 0x000fe4000f8e18ff */
[----:B------:R-:W-:Y:S02]  /*3250*/  ULEA UR4, UR7, UR4, 0x3 ;  /* 0x0000000407047291 */ /* 0x000fe4000f8e18ff */
[----:B------:R-:W-:Y:S10]  /*3260*/  @P1 BRA `(.L_x_34) ;  /* 0xfffffff000681947 */ /* 0x000ff4000383ffff */
.L_x_15:
[----:B------:R-:W-:-:S13]  /*3270*/  ISETP.NE.AND P1, PT, R10, RZ, PT ;  /* 0x000000ff0a00720c */ /* 0x000fda0003f25270 */
[----:B------:R-:W-:Y:S05]  /*3280*/  @!P1 EXIT ;  /* 0x000000000000994d */ /* 0x000fea0003800000 */
[----:B------:R-:W0:Y:S01]  /*3290*/  LDCU UR4, c[0x0][0x3a0] ;  /* 0x00007400ff0477ac */ /* 0x000e220008000800 */
[----:B------:R-:W-:Y:S01]  /*32a0*/  ISETP.GE.U32.AND P1, PT, R10, 0x4, PT ;  /* 0x000000040a00780c */ /* 0x000fe20003f26070 */
[----:B0-----:R-:W-:-:S12]  /*32b0*/  ULOP3.LUT UR4, UR4, 0x3, URZ, 0xc0, !UPT ;  /* 0x0000000304047892 */ /* 0x001fd8000f8ec0ff */
[----:B------:R-:W-:Y:S05]  /*32c0*/  @!P1 BRA `(.L_x_35) ;  /* 0x0000000400d09947 */ /* 0x000fea0003800000 */
[----:B------:R-:W-:Y:S04]  /*32d0*/  BSSY.RECONVERGENT B1, `(.L_x_36) ;  /* 0x0000072000017945 */ /* 0x000fe80003800200 */
[----:B------:R-:W-:Y:S05]  /*32e0*/  @P0 BRA `(.L_x_37) ;  /* 0x0000000400c00947 */ /* 0x000fea0003800000 */
[----:B------:R-:W0:Y:S01]  /*32f0*/  LDCU.64 UR8, c[0x0][0x390] ;  /* 0x00007200ff0877ac */ /* 0x000e220008000a00 */
[----:B------:R-:W-:-:S05]  /*3300*/  IMAD R15, R13, UR7, RZ ;  /* 0x000000070d0f7c24 */ /* 0x000fca000f8e02ff */
[----:B------:R-:W-:-:S04]  /*3310*/  IADD3 R0, P1, PT, R12, R15, RZ ;  /* 0x0000000f0c007210 */ /* 0x000fc80007f3e0ff */
[----:B-12---:R-:W-:Y:S02]  /*3320*/  LEA.HI.X.SX32 R5, R15, RZ, 0x1, P1 ;  /* 0x000000ff0f057211 */ /* 0x006fe400008f0eff */
        /* <DEDUP_REMOVED lines=22> */
.L_x_39:
[----:B------:R-:W-:Y:S05]  /*3490*/  BSYNC.RECONVERGENT B2 ;  /* 0x0000000000027941 */ /* 0x000fea0003800200 */
.L_x_38:
[----:B------:R-:W0:Y:S01]  /*34a0*/  LDCU.64 UR8, c[0x0][0x390] ;  /* 0x00007200ff0877ac */ /* 0x000e220008000a00 */
[----:B------:R-:W-:Y:S01]  /*34b0*/  VIADD R15, R15, UR7 ;  /* 0x000000070f0f7c36 */ /* 0x000fe20008000000 */
[----:B------:R1:W-:Y:S04]  /*34c0*/  STG.E.64 desc[UR12][R8.64], R4 ;  /* 0x0000000408007986 */ /* 0x0003e8000c101b0c */
[----:B------:R-:W-:-:S04]  /*34d0*/  IADD3 R0, P1, PT, R12, R15, RZ ;  /* 0x0000000f0c007210 */ /* 0x000fc80007f3e0ff */
        /* <DEDUP_REMOVED lines=15> */
[----:B-1----:R-:W-:-:S10]  /*35d0*/  DFMA R4, R18, R16, R6 ;  /* 0x000000101204722b */ /* 0x002fd40000000006 */
[----:B------:R-:W-:-:S05]  /*35e0*/  FFMA R0, RZ, R3, R5 ;  /* 0x00000003ff007223 */ /* 0x000fca0000000005 */
[----:B------:R-:W-:-:S13]  /*35f0*/  FSETP.GT.AND P1, PT, |R0|, 1.469367938527859385e-39, PT ;  /* 0x001000000000780b */ /* 0x000fda0003f24200 */
[----:B------:R-:W-:Y:S05]  /*3600*/  @P1 BRA P2, `(.L_x_41) ;  /* 0x0000000000101947 */ /* 0x000fea0001000000 */
[----:B------:R-:W-:Y:S01]  /*3610*/  IMAD.MOV.U32 R20, RZ, RZ, R2 ;  /* 0x000000ffff147224 */ /* 0x000fe200078e0002 */
[----:B------:R-:W-:Y:S01]  /*3620*/  MOV R0, 0x3650 ;  /* 0x0000365000007802 */ /* 0x000fe20000000f00 */
[----:B------:R-:W-:-:S07]  /*3630*/  IMAD.MOV.U32 R21, RZ, RZ, R3 ;  /* 0x000000ffff157224 */ /* 0x000fce00078e0003 */
[----:B------:R-:W-:Y:S05]  /*3640*/  CALL.REL.NOINC `($__internal_0_$__cuda_sm20_div_rn_f64_full) ;  /* 0x0000000800747944 */ /* 0x000fea0003c00000 */
.L_x_41:
[----:B------:R-:W-:Y:S05]  /*3650*/  BSYNC.RECONVERGENT B2 ;  /* 0x0000000000027941 */ /* 0x000fea0003800200 */
.L_x_40:
        /* <DEDUP_REMOVED lines=27> */
.L_x_43:
[----:B------:R-:W-:Y:S05]  /*3810*/  BSYNC.RECONVERGENT B2 ;  /* 0x0000000000027941 */ /* 0x000fea0003800200 */
.L_x_42:
        /* <DEDUP_REMOVED lines=27> */
.L_x_45:
[----:B------:R-:W-:Y:S05]  /*39d0*/  BSYNC.RECONVERGENT B2 ;  /* 0x0000000000027941 */ /* 0x000fea0003800200 */
.L_x_44:
[----:B------:R0:W-:Y:S02]  /*39e0*/  STG.E.64 desc[UR12][R10.64], R4 ;  /* 0x000000040a007986 */ /* 0x0001e4000c101b0c */
.L_x_37:
[----:B------:R-:W-:Y:S05]  /*39f0*/  BSYNC.RECONVERGENT B1 ;  /* 0x0000000000017941 */ /* 0x000fea0003800200 */
.L_x_36:
[----:B------:R-:W-:-:S07]  /*3a00*/  VIADD R13, R13, 0x4 ;  /* 0x000000040d0d7836 */ /* 0x000fce0000000000 */
.L_x_35:
[----:B------:R-:W-:-:S13]  /*3a10*/  ISETP.NE.AND P1, PT, RZ, UR4, PT ;  /* 0x00000004ff007c0c */ /* 0x000fda000bf25270 */
[----:B------:R-:W-:Y:S05]  /*3a20*/  @!P1 EXIT ;  /* 0x000000000000994d */ /* 0x000fea0003800000 */
[----:B------:R-:W-:-:S09]  /*3a30*/  UISETP.NE.AND UP0, UPT, UR4, 0x1, UPT ;  /* 0x000000010400788c */ /* 0x000fd2000bf05270 */
[----:B------:R-:W-:Y:S05]  /*3a40*/  BRA.U !UP0, `(.L_x_46) ;  /* 0x0000000108f07547 */ /* 0x000fea000b800000 */
[----:B------:R-:W-:Y:S04]  /*3a50*/  BSSY.RECONVERGENT B1, `(.L_x_47) ;  /* 0x000003a000017945 */ /* 0x000fe80003800200 */
[----:B------:R-:W-:Y:S05]  /*3a60*/  @P0 BRA `(.L_x_48) ;  /* 0x0000000000e00947 */ /* 0x000fea0003800000 */
[----:B------:R-:W3:Y:S01]  /*3a70*/  LDCU.64 UR4, c[0x0][0x390] ;  /* 0x00007200ff0477ac */ /* 0x000ee20008000a00 */
[----:B--2---:R-:W-:-:S05]  /*3a80*/  IMAD R9, R13, UR7, RZ ;  /* 0x000000070d097c24 */ /* 0x004fca000f8e02ff */
[----:B------:R-:W-:-:S04]  /*3a90*/  IADD3 R0, P1, PT, R12, R9, RZ ;  /* 0x000000090c007210 */ /* 0x000fc80007f3e0ff */
[----:B01----:R-:W-:Y:S02]  /*3aa0*/  LEA.HI.X.SX32 R5, R9, RZ, 0x1, P1 ;  /* 0x000000ff09057211 */ /* 0x003fe400008f0eff */
[----:B---3--:R-:W-:-:S04]  /*3ab0*/  LEA R10, P1, R0, UR4, 0x3 ;  /* 0x00000004000a7c11 */ /* 0x008fc8000f8218ff */
        /* <DEDUP_REMOVED lines=21> */
.L_x_50:
[----:B------:R-:W-:Y:S05]  /*3c10*/  BSYNC.RECONVERGENT B2 ;  /* 0x0000000000027941 */ /* 0x000fea0003800200 */
.L_x_49:
        /* <DEDUP_REMOVED lines=27> */
.L_x_52:
[----:B------:R-:W-:Y:S05]  /*3dd0*/  BSYNC.RECONVERGENT B2 ;  /* 0x0000000000027941 */ /* 0x000fea0003800200 */
.L_x_51:
[----:B------:R3:W-:Y:S02]  /*3de0*/  STG.E.64 desc[UR12][R8.64], R4 ;  /* 0x0000000408007986 */ /* 0x0007e4000c101b0c */
.L_x_48:
[----:B------:R-:W-:Y:S05]  /*3df0*/  BSYNC.RECONVERGENT B1 ;  /* 0x0000000000017941 */ /* 0x000fea0003800200 */
.L_x_47:
[----:B------:R-:W-:-:S07]  /*3e00*/  VIADD R13, R13, 0x2 ;  /* 0x000000020d0d7836 */ /* 0x000fce0000000000 */
.L_x_46:
[----:B------:R-:W4:Y:S02]  /*3e10*/  LDC R0, c[0x0][0x3a0] ;  /* 0x0000e800ff007b82 */ /* 0x000f240000000800 */
[----:B----4-:R-:W-:-:S04]  /*3e20*/  LOP3.LUT R0, R0, 0x1, RZ, 0xc0, !PT ;  /* 0x0000000100007812 */ /* 0x010fc800078ec0ff */
[----:B------:R-:W-:-:S13]  /*3e30*/  ISETP.NE.U32.OR P0, PT, R0, 0x1, P0 ;  /* 0x000000010000780c */ /* 0x000fda0000705470 */
[----:B------:R-:W-:Y:S05]  /*3e40*/  @P0 EXIT ;  /* 0x000000000000094d */ /* 0x000fea0003800000 */
[----:B------:R-:W2:Y:S01]  /*3e50*/  LDCU.64 UR4, c[0x0][0x390] ;  /* 0x00007200ff0477ac */ /* 0x000ea20008000a00 */
[----:B------:R-:W-:-:S05]  /*3e60*/  IMAD R13, R13, UR7, RZ ;  /* 0x000000070d0d7c24 */ /* 0x000fca000f8e02ff */
[----:B------:R-:W-:-:S04]  /*3e70*/  IADD3 R12, P0, PT, R12, R13, RZ ;  /* 0x0000000d0c0c7210 */ /* 0x000fc80007f1e0ff */
[----:B------:R-:W-:Y:S02]  /*3e80*/  LEA.HI.X.SX32 R13, R13, RZ, 0x1, P0 ;  /* 0x000000ff0d0d7211 */ /* 0x000fe400000f0eff */
[----:B--23--:R-:W-:-:S04]  /*3e90*/  LEA R8, P0, R12, UR4, 0x3 ;  /* 0x000000040c087c11 */ /* 0x00cfc8000f8018ff */
[----:B------:R-:W-:-:S05]  /*3ea0*/  LEA.HI.X R9, R12, UR5, R13, 0x3, P0 ;  /* 0x000000050c097c11 */ /* 0x000fca00080f1c0d */
[----:B------:R-:W2:Y:S01]  /*3eb0*/  LDG.E.64 R22, desc[UR12][R8.64] ;  /* 0x0000000c08167981 */ /* 0x000ea2000c1e1b00 */
[----:B01----:R-:W0:Y:S01]  /*3ec0*/  MUFU.RCP64H R5, R3 ;  /* 0x0000000300057308 */ /* 0x003e220000001800 */
        /* <DEDUP_REMOVED lines=18> */
.L_x_54:
[----:B------:R-:W-:Y:S05]  /*3ff0*/  BSYNC.RECONVERGENT B1 ;  /* 0x0000000000017941 */ /* 0x000fea0003800200 */
.L_x_53:
[----:B------:R-:W-:Y:S01]  /*4000*/  STG.E.64 desc[UR12][R8.64], R4 ;  /* 0x0000000408007986 */ /* 0x000fe2000c101b0c */
[----:B------:R-:W-:Y:S05]  /*4010*/  EXIT ;  /* 0x000000000000794d */ /* 0x000fea0003800000 */
        .weak           $__internal_0_$__cuda_sm20_div_rn_f64_full
        .type           $__internal_0_$__cuda_sm20_div_rn_f64_full,@function
        .size           $__internal_0_$__cuda_sm20_div_rn_f64_full,(.L_x_61 - $__internal_0_$__cuda_sm20_div_rn_f64_full)
$__internal_0_$__cuda_sm20_div_rn_f64_full:
[C---:B------:R-:W-:Y:S01]  /*4020*/  FSETP.GEU.AND P2, PT, |R21|.reuse, 1.469367938527859385e-39, PT ;  /* 0x001000001500780b */ /* 0x040fe20003f4e200 */
[----:B------:R-:W-:Y:S01]  /*4030*/  IMAD.MOV.U32 R32, RZ, RZ, 0x1 ;  /* 0x00000001ff207424 */ /* 0x000fe200078e00ff */
[----:B------:R-:W-:Y:S01]  /*4040*/  LOP3.LUT R18, R21, 0x800fffff, RZ, 0xc0, !PT ;  /* 0x800fffff15127812 */ /* 0x000fe200078ec0ff */
[----:B------:R-:W-:Y:S01]  /*4050*/  BSSY.RECONVERGENT B0, `(.L_x_55) ;  /* 0x0000059000007945 */ /* 0x000fe20003800200 */
[C---:B------:R-:W-:Y:S02]  /*4060*/  FSETP.GEU.AND P4, PT, |R23|.reuse, 1.469367938527859385e-39, PT ;  /* 0x001000001700780b */ /* 0x040fe40003f8e200 */
[----:B------:R-:W-:Y:S01]  /*4070*/  LOP3.LUT R19, R18, 0x3ff00000, RZ, 0xfc, !PT ;  /* 0x3ff0000012137812 */ /* 0x000fe200078efcff */
[----:B------:R-:W-:Y:S01]  /*4080*/  IMAD.MOV.U32 R18, RZ, RZ, R20 ;  /* 0x000000ffff127224 */ /* 0x000fe200078e0014 */
[----:B------:R-:W-:Y:S02]  /*4090*/  LOP3.LUT R4, R23, 0x7ff00000, RZ, 0xc0, !PT ;  /* 0x7ff0000017047812 */ /* 0x000fe400078ec0ff */
[----:B------:R-:W-:-:S03]  /*40a0*/  LOP3.LUT R7, R21, 0x7ff00000, RZ, 0xc0, !PT ;  /* 0x7ff0000015077812 */ /* 0x000fc600078ec0ff */
[----:B------:R-:W-:Y:S01]  /*40b0*/  @!P2 DMUL R18, R20, 8.98846567431157953865e+307 ;  /* 0x7fe000001412a828 */ /* 0x000fe20000000000 */
[----:B------:R-:W-:-:S03]  /*40c0*/  ISETP.GE.U32.AND P3, PT, R4, R7, PT ;  /* 0x000000070400720c */ /* 0x000fc60003f66070 */
[----:B------:R-:W-:Y:S01]  /*40d0*/  @!P4 LOP3.LUT R5, R21, 0x7ff00000, RZ, 0xc0, !PT ;  /* 0x7ff000001505c812 */ /* 0x000fe200078ec0ff */
[----:B------:R-:W-:Y:S01]  /*40e0*/  @!P4 IMAD.MOV.U32 R30, RZ, RZ, RZ ;  /* 0x000000ffff1ec224 */ /* 0x000fe200078e00ff */
[----:B------:R-:W0:Y:S02]  /*40f0*/  MUFU.RCP64H R33, R19 ;  /* 0x0000001300217308 */ /* 0x000e240000001800 */
[----:B------:R-:W-:Y:S01]  /*4100*/  @!P4 ISETP.GE.U32.AND P5, PT, R4, R5, PT ;  /* 0x000000050400c20c */ /* 0x000fe20003fa6070 */
[----:B------:R-:W-:Y:S01]  /*4110*/  IMAD.MOV.U32 R5, RZ, RZ, 0x1ca00000 ;  /* 0x1ca00000ff057424 */ /* 0x000fe200078e00ff */
[----:B------:R-:W-:-:S04]  /*4120*/  @!P2 LOP3.LUT R7, R19, 0x7ff00000, RZ, 0xc0, !PT ;  /* 0x7ff000001307a812 */ /* 0x000fc800078ec0ff */
[----:B------:R-:W-:-:S04]  /*4130*/  @!P4 SEL R27, R5, 0x63400000, !P5 ;  /* 0x63400000051bc807 */ /* 0x000fc80006800000 */
[----:B------:R-:W-:-:S04]  /*4140*/  @!P4 LOP3.LUT R6, R27, 0x80000000, R23, 0xf8, !PT ;  /* 0x800000001b06c812 */ /* 0x000fc800078ef817 */
[----:B------:R-:W-:Y:S01]  /*4150*/  @!P4 LOP3.LUT R31, R6, 0x100000, RZ, 0xfc, !PT ;  /* 0x00100000061fc812 */ /* 0x000fe200078efcff */
[----:B0-----:R-:W-:Y:S01]  /*4160*/  DFMA R24, R32, -R18, 1 ;  /* 0x3ff000002018742b */ /* 0x001fe20000000812 */
[----:B------:R-:W-:-:S07]  /*4170*/  IMAD.MOV.U32 R6, RZ, RZ, R4 ;  /* 0x000000ffff067224 */ /* 0x000fce00078e0004 */
[----:B------:R-:W-:-:S08]  /*4180*/  DFMA R24, R24, R24, R24 ;  /* 0x000000181818722b */ /* 0x000fd00000000018 */
[----:B------:R-:W-:Y:S01]  /*4190*/  DFMA R32, R32, R24, R32 ;  /* 0x000000182020722b */ /* 0x000fe20000000020 */
[----:B------:R-:W-:Y:S01]  /*41a0*/  SEL R25, R5, 0x63400000, !P3 ;  /* 0x6340000005197807 */ /* 0x000fe20005800000 */
[----:B------:R-:W-:-:S03]  /*41b0*/  IMAD.MOV.U32 R24, RZ, RZ, R22 ;  /* 0x000000ffff187224 */ /* 0x000fc600078e0016 */
[----:B------:R-:W-:-:S03]  /*41c0*/  LOP3.LUT R25, R25, 0x800fffff, R23, 0xf8, !PT ;  /* 0x800fffff19197812 */ /* 0x000fc600078ef817 */
[----:B------:R-:W-:-:S03]  /*41d0*/  DFMA R26, R32, -R18, 1 ;  /* 0x3ff00000201a742b */ /* 0x000fc60000000812 */
[----:B------:R-:W-:-:S05]  /*41e0*/  @!P4 DFMA R24, R24, 2, -R30 ;  /* 0x400000001818c82b */ /* 0x000fca000000081e */
[----:B------:R-:W-:-:S05]  /*41f0*/  DFMA R32, R32, R26, R32 ;  /* 0x0000001a2020722b */ /* 0x000fca0000000020 */
[----:B------:R-:W-:-:S03]  /*4200*/  @!P4 LOP3.LUT R6, R25, 0x7ff00000, RZ, 0xc0, !PT ;  /* 0x7ff000001906c812 */ /* 0x000fc600078ec0ff */
[----:B------:R-:W-:Y:S02]  /*4210*/  DMUL R30, R32, R24 ;  /* 0x00000018201e7228 */ /* 0x000fe40000000000 */
[----:B------:R-:W-:-:S05]  /*4220*/  VIADD R26, R6, 0xffffffff ;  /* 0xffffffff061a7836 */ /* 0x000fca0000000000 */
[----:B------:R-:W-:Y:S01]  /*4230*/  ISETP.GT.U32.AND P2, PT, R26, 0x7feffffe, PT ;  /* 0x7feffffe1a00780c */ /* 0x000fe20003f44070 */
[----:B------:R-:W-:Y:S01]  /*4240*/  VIADD R26, R7, 0xffffffff ;  /* 0xffffffff071a7836 */ /* 0x000fe20000000000 */
[----:B------:R-:W-:-:S04]  /*4250*/  DFMA R34, R30, -R18, R24 ;  /* 0x800000121e22722b */ /* 0x000fc80000000018 */
[----:B------:R-:W-:-:S04]  /*4260*/  ISETP.GT.U32.OR P2, PT, R26, 0x7feffffe, P2 ;  /* 0x7feffffe1a00780c */ /* 0x000fc80001744470 */
[----:B------:R-:W-:-:S09]  /*4270*/  DFMA R26, R32, R34, R30 ;  /* 0x00000022201a722b */ /* 0x000fd2000000001e */
[----:B------:R-:W-:Y:S05]  /*4280*/  @P2 BRA `(.L_x_56) ;  /* 0x0000000000742947 */ /* 0x000fea0003800000 */
[----:B------:R-:W-:-:S04]  /*4290*/  LOP3.LUT R7, R21, 0x7ff00000, RZ, 0xc0, !PT ;  /* 0x7ff0000015077812 */ /* 0x000fc800078ec0ff */
[CC--:B------:R-:W-:Y:S02]  /*42a0*/  VIADDMNMX R6, R4.reuse, -R7.reuse, 0xb9600000, !PT ;  /* 0xb960000004067446 */ /* 0x0c0fe40007800907 */
[----:B------:R-:W-:Y:S02]  /*42b0*/  ISETP.GE.U32.AND P2, PT, R4, R7, PT ;  /* 0x000000070400720c */ /* 0x000fe40003f46070 */
[----:B------:R-:W-:Y:S02]  /*42c0*/  VIMNMX R6, PT, PT, R6, 0x46a00000, PT ;  /* 0x46a0000006067848 */ /* 0x000fe40003fe0100 */
[----:B------:R-:W-:-:S05]  /*42d0*/  SEL R5, R5, 0x63400000, !P2 ;  /* 0x6340000005057807 */ /* 0x000fca0005000000 */
[----:B------:R-:W-:Y:S02]  /*42e0*/  IMAD.IADD R5, R6, 0x1, -R5 ;  /* 0x0000000106057824 */ /* 0x000fe400078e0a05 */
[----:B------:R-:W-:Y:S02]  /*42f0*/  IMAD.MOV.U32 R6, RZ, RZ, RZ ;  /* 0x000000ffff067224 */ /* 0x000fe400078e00ff */
[----:B------:R-:W-:-:S06]  /*4300*/  VIADD R7, R5, 0x7fe00000 ;  /* 0x7fe0000005077836 */ /* 0x000fcc0000000000 */
[----:B------:R-:W-:-:S10]  /*4310*/  DMUL R30, R26, R6 ;  /* 0x000000061a1e7228 */ /* 0x000fd40000000000 */
[----:B------:R-:W-:-:S13]  /*4320*/  FSETP.GTU.AND P2, PT, |R31|, 1.469367938527859385e-39, PT ;  /* 0x001000001f00780b */ /* 0x000fda0003f4c200 */
[----:B------:R-:W-:Y:S05]  /*4330*/  @P2 BRA `(.L_x_57) ;  /* 0x0000000000a82947 */ /* 0x000fea0003800000 */
[----:B------:R-:W-:-:S06]  /*4340*/  DFMA R18, R26, -R18, R24 ;  /* 0x800000121a12722b */ /* 0x000fcc0000000018 */
[----:B------:R-:W-:-:S04]  /*4350*/  IMAD.MOV.U32 R18, RZ, RZ, RZ ;  /* 0x000000ffff127224 */ /* 0x000fc800078e00ff */
[C---:B------:R-:W-:Y:S02]  /*4360*/  FSETP.NEU.AND P2, PT, R19.reuse, RZ, PT ;  /* 0x000000ff1300720b */ /* 0x040fe40003f4d000 */
[----:B------:R-:W-:-:S04]  /*4370*/  LOP3.LUT R20, R19, 0x80000000, R21, 0x48, !PT ;  /* 0x8000000013147812 */ /* 0x000fc800078e4815 */
[----:B------:R-:W-:-:S07]  /*4380*/  LOP3.LUT R19, R20, R7, RZ, 0xfc, !PT ;  /* 0x0000000714137212 */ /* 0x000fce00078efcff */
[----:B------:R-:W-:Y:S05]  /*4390*/  @!P2 BRA `(.L_x_57) ;  /* 0x000000000090a947 */ /* 0x000fea0003800000 */
[----:B------:R-:W-:Y:S01]  /*43a0*/  IMAD.MOV R7, RZ, RZ, -R5 ;  /* 0x000000ffff077224 */ /* 0x000fe200078e0a05 */
[----:B------:R-:W-:Y:S01]  /*43b0*/  IADD3 R5, PT, PT, -R5, -0x43300000, RZ ;  /* 0xbcd0000005057810 */ /* 0x000fe20007ffe1ff */
[----:B------:R-:W-:-:S06]  /*43c0*/  IMAD.MOV.U32 R6, RZ, RZ, RZ ;  /* 0x000000ffff067224 */ /* 0x000fcc00078e00ff */
[----:B------:R-:W-:Y:S02]  /*43d0*/  DFMA R6, R30, -R6, R26 ;  /* 0x800000061e06722b */ /* 0x000fe4000000001a */
[----:B------:R-:W-:-:S08]  /*43e0*/  DMUL.RP R26, R26, R18 ;  /* 0x000000121a1a7228 */ /* 0x000fd00000008000 */
[----:B------:R-:W-:Y:S02]  /*43f0*/  FSETP.NEU.AND P2, PT, |R7|, R5, PT ;  /* 0x000000050700720b */ /* 0x000fe40003f4d200 */
[----:B------:R-:W-:Y:S02]  /*4400*/  LOP3.LUT R20, R27, R20, RZ, 0x3c, !PT ;  /* 0x000000141b147212 */ /* 0x000fe400078e3cff */
[----:B------:R-:W-:Y:S02]  /*4410*/  FSEL R4, R26, R30, !P2 ;  /* 0x0000001e1a047208 */ /* 0x000fe40005000000 */
[----:B------:R-:W-:-:S03]  /*4420*/  FSEL R5, R20, R31, !P2 ;  /* 0x0000001f14057208 */ /* 0x000fc60005000000 */
[----:B------:R-:W-:Y:S02]  /*4430*/  IMAD.MOV.U32 R30, RZ, RZ, R4 ;  /* 0x000000ffff1e7224 */ /* 0x000fe400078e0004 */
[----:B------:R-:W-:Y:S01]  /*4440*/  IMAD.MOV.U32 R31, RZ, RZ, R5 ;  /* 0x000000ffff1f7224 */ /* 0x000fe200078e0005 */
[----:B------:R-:W-:Y:S06]  /*4450*/  BRA `(.L_x_57) ;  /* 0x0000000000607947 */ /* 0x000fec0003800000 */
.L_x_56:
[----:B------:R-:W-:-:S14]  /*4460*/  DSETP.NAN.AND P2, PT, R22, R22, PT ;  /* 0x000000161600722a */ /* 0x000fdc0003f48000 */
[----:B------:R-:W-:Y:S05]  /*4470*/  @P2 BRA `(.L_x_58) ;  /* 0x00000000004c2947 */ /* 0x000fea0003800000 */
[----:B------:R-:W-:-:S14]  /*4480*/  DSETP.NAN.AND P2, PT, R20, R20, PT ;  /* 0x000000141400722a */ /* 0x000fdc0003f48000 */
[----:B------:R-:W-:Y:S05]  /*4490*/  @P2 BRA `(.L_x_59) ;  /* 0x0000000000342947 */ /* 0x000fea0003800000 */
[----:B------:R-:W-:Y:S01]  /*44a0*/  ISETP.NE.AND P2, PT, R6, R7, PT ;  /* 0x000000070600720c */ /* 0x000fe20003f45270 */
[----:B------:R-:W-:Y:S02]  /*44b0*/  IMAD.MOV.U32 R30, RZ, RZ, 0x0 ;  /* 0x00000000ff1e7424 */ /* 0x000fe400078e00ff */
[----:B------:R-:W-:-:S10]  /*44c0*/  IMAD.MOV.U32 R31, RZ, RZ, -0x80000 ;  /* 0xfff80000ff1f7424 */ /* 0x000fd400078e00ff */
[----:B------:R-:W-:Y:S05]  /*44d0*/  @!P2 BRA `(.L_x_57) ;  /* 0x000000000040a947 */ /* 0x000fea0003800000 */
[----:B------:R-:W-:Y:S02]  /*44e0*/  ISETP.NE.AND P2, PT, R6, 0x7ff00000, PT ;  /* 0x7ff000000600780c */ /* 0x000fe40003f45270 */
[----:B------:R-:W-:Y:S02]  /*44f0*/  LOP3.LUT R21, R23, 0x80000000, R21, 0x48, !PT ;  /* 0x8000000017157812 */ /* 0x000fe400078e4815 */
[----:B------:R-:W-:-:S13]  /*4500*/  ISETP.EQ.OR P2, PT, R7, RZ, !P2 ;  /* 0x000000ff0700720c */ /* 0x000fda0005742670 */
[----:B------:R-:W-:Y:S01]  /*4510*/  @P2 LOP3.LUT R4, R21, 0x7ff00000, RZ, 0xfc, !PT ;  /* 0x7ff0000015042812 */ /* 0x000fe200078efcff */
[----:B------:R-:W-:Y:S02]  /*4520*/  @!P2 IMAD.MOV.U32 R30, RZ, RZ, RZ ;  /* 0x000000ffff1ea224 */ /* 0x000fe400078e00ff */
[----:B------:R-:W-:Y:S02]  /*4530*/  @!P2 IMAD.MOV.U32 R31, RZ, RZ, R21 ;  /* 0x000000ffff1fa224 */ /* 0x000fe400078e0015 */
[----:B------:R-:W-:Y:S02]  /*4540*/  @P2 IMAD.MOV.U32 R30, RZ, RZ, RZ ;  /* 0x000000ffff1e2224 */ /* 0x000fe400078e00ff */
[----:B------:R-:W-:Y:S01]  /*4550*/  @P2 IMAD.MOV.U32 R31, RZ, RZ, R4 ;  /* 0x000000ffff1f2224 */ /* 0x000fe200078e0004 */
[----:B------:R-:W-:Y:S06]  /*4560*/  BRA `(.L_x_57) ;  /* 0x00000000001c7947 */ /* 0x000fec0003800000 */
.L_x_59:
[----:B------:R-:W-:Y:S01]  /*4570*/  LOP3.LUT R5, R21, 0x80000, RZ, 0xfc, !PT ;  /* 0x0008000015057812 */ /* 0x000fe200078efcff */
[----:B------:R-:W-:-:S04]  /*4580*/  IMAD.MOV.U32 R30, RZ, RZ, R20 ;  /* 0x000000ffff1e7224 */ /* 0x000fc800078e0014 */
[----:B------:R-:W-:Y:S01]  /*4590*/  IMAD.MOV.U32 R31, RZ, RZ, R5 ;  /* 0x000000ffff1f7224 */ /* 0x000fe200078e0005 */
[----:B------:R-:W-:Y:S06]  /*45a0*/  BRA `(.L_x_57) ;  /* 0x00000000000c7947 */ /* 0x000fec0003800000 */
.L_x_58:
[----:B------:R-:W-:Y:S01]  /*45b0*/  LOP3.LUT R5, R23, 0x80000, RZ, 0xfc, !PT ;  /* 0x0008000017057812 */ /* 0x000fe200078efcff */
[----:B------:R-:W-:-:S04]  /*45c0*/  IMAD.MOV.U32 R30, RZ, RZ, R22 ;  /* 0x000000ffff1e7224 */ /* 0x000fc800078e0016 */
[----:B------:R-:W-:-:S07]  /*45d0*/  IMAD.MOV.U32 R31, RZ, RZ, R5 ;  /* 0x000000ffff1f7224 */ /* 0x000fce00078e0005 */
.L_x_57:
[----:B------:R-:W-:Y:S05]  /*45e0*/  BSYNC.RECONVERGENT B0 ;  /* 0x0000000000007941 */ /* 0x000fea0003800200 */
.L_x_55:
[----:B------:R-:W-:Y:S02]  /*45f0*/  IMAD.MOV.U32 R6, RZ, RZ, R0 ;  /* 0x000000ffff067224 */ /* 0x000fe400078e0000 */
[----:B------:R-:W-:Y:S02]  /*4600*/  IMAD.MOV.U32 R7, RZ, RZ, 0x0 ;  /* 0x00000000ff077424 */ /* 0x000fe400078e00ff */
[----:B------:R-:W-:Y:S02]  /*4610*/  IMAD.MOV.U32 R4, RZ, RZ, R30 ;  /* 0x000000ffff047224 */ /* 0x000fe400078e001e */
[----:B------:R-:W-:Y:S01]  /*4620*/  IMAD.MOV.U32 R5, RZ, RZ, R31 ;  /* 0x000000ffff057224 */ /* 0x000fe200078e001f */
[----:B------:R-:W-:Y:S06]  /*4630*/  RET.REL.NODEC R6 `(_Z8imageHoGPKdS0_Pdiiii) ;  /* 0xffffffb806707950 */ /* 0x000fec0003c3ffff */
.L_x_60:
[----:B------:R-:W-:-:S00]  /*4640*/  BRA `(.L_x_60) ;  /* 0xfffffffc00fc7947 */ /* 0x000fc0000383ffff */
[----:B------:R-:W-:-:S00]  /*4650*/  NOP ;  /* 0x0000000000007918 */ /* 0x000fc00000000000 */
        /* <DEDUP_REMOVED lines=10> */
.L_x_61:


//--------------------- .nv.shared.reserved.0     --------------------------
	.section	.nv.shared.reserved.0,"aw",@nobits
	.weak		__nv_reservedSMEM_offset_0_alias
	.size		__nv_reservedSMEM_offset_0_alias, 0, 64
	.other		__nv_reservedSMEM_offset_0_alias,@"STO_CUDA_RESERVED_SHARED STV_DEFAULT"
__nv_reservedSMEM_offset_0_alias:
	.zero		0
	.zero		64


//--------------------- .nv.constant0._Z8imageHoGPKdS0_Pdiiii --------------------------
	.section	.nv.constant0._Z8imageHoGPKdS0_Pdiiii,"a",@progbits
	.sectionflags	@""
	.align	4
.nv.constant0._Z8imageHoGPKdS0_Pdiiii:
	.zero		936


//--------------------- SYMBOLS --------------------------

	.type		.nv.reservedSmem.offset0,@object
	.size		.nv.reservedSmem.offset0,0x4
